	.target	sm_100a

	.elftype	@"ET_EXEC"


//--------------------- .note.nv.tkinfo           --------------------------
	.section	.note.nv.tkinfo,"",@"SHT_NOTE"
	.sectionflags	@"SHF_NOTE_NV_TKINFO"
	.tkinfo
        /*0018*/ 	.word	0x00000002
        /*0030*/ 	.string	""
        /*0030*/ 	.string	"ptxas"
        /*0030*/ 	.string	"Cuda compilation tools, release 13.0, V13.0.88"
        /*0030*/ 	.string	"Build cuda_13.0.r13.0/compiler.36424714_0"
        /*0030*/ 	.string	"-arch sm_100a -m 64 "



//--------------------- .note.nv.cuinfo           --------------------------
	.section	.note.nv.cuinfo,"",@"SHT_NOTE"
	.sectionflags	@"SHF_NOTE_NV_CUINFO"
        /*0018*/ 	.short	0x0002
        /*001a*/ 	.short	0x0064
        /*001c*/ 	.short	0x0082
	.zero		2


//--------------------- .nv.info                  --------------------------
	.section	.nv.info,"",@"SHT_CUDA_INFO"
	.align	4


	//----- nvinfo : EIATTR_REGCOUNT
	.align		4
        /*0000*/ 	.byte	0x04, 0x2f
        /*0002*/ 	.short	(.L_19 - .L_18)
	.align		4
.L_18:
        /*0004*/ 	.word	index@(_ZN7cutlass13device_kernelINS_4gemm6kernel13GemmUniversalIN4cute5tupleIJiiiiEEENS1_10collective13CollectiveMmaINS1_35MainloopSm100TmaUmmaWarpSpecializedILi8ELi2ELi4ENS5_IJNS4_1CILi2EEENSA_ILi1EEESC_EEEEENS5_IJNSA_ILi64EEENSA_ILi128EEENSA_ILi32EEEEEEfNS5_IJlSC_lEEEfSJ_NS4_8TiledMMAINS4_8MMA_AtomIJNS4_17SM100_MMA_TF32_SSINS_10tfloat32_tESN_fLi64ELi128ELNS4_4UMMA5MajorE0ELSP_0ELNSO_7ScaleInE0ELSQ_0EEEEEENS4_6LayoutINS5_IJSC_SC_SC_EEENS5_IJNSA_ILi0EEESV_SV_EEEEENS5_IJNS4_10UnderscoreESY_SY_EEEEENS4_13SM90_TMA_LOADENS4_14ComposedLayoutINS4_7SwizzleILi3ELi4ELi3EEENS4_18smem_ptr_flag_bitsILi32EEENST_INS5_IJNSA_ILi8EEESH_EEENS5_IJSH_SC_EEEEEEEvNS4_8identityENS4_23SM90_TMA_LOAD_MULTICASTES1B_vS1C_EENS_8epilogue10collective18CollectiveEpilogueINS1F_23Sm100TmaWarpSpecializedILi4ELi2ELi16ELb1ELb0EEEJSI_NS5_IJNST_ISF_SC_EENST_ISH_SC_EEEEEfSJ_fSJ_NS1F_6fusion15FusionCallbacksIS1J_NS1N_17LinearCombinationIffffLNS_15FloatRoundStyleE2EEESI_S1M_JEEENS4_5SM1004TMEM4LOAD26SM100_TMEM_LOAD_16dp128b8xES11_S1B_NS4_17SM75_U32x4_LDSM_NENS4_14SM90_TMA_STOREES1B_NS4_17SM90_U32x4_STSM_NENS4_39AutoVectorizingCopyWithAssumedAlignmentILi128EEEEEEvvEEEEvNT_6ParamsE)
        /*0008*/ 	.word	0x00000050


	//----- nvinfo : EIATTR_FRAME_SIZE
	.align		4
.L_19:
        /*000c*/ 	.byte	0x04, 0x11
        /*000e*/ 	.short	(.L_21 - .L_20)
	.align		4
.L_20:
        /*0010*/ 	.word	index@($__internal_2_$__cuda_sm10x_tcgen05_guardrail_trap_unallocated_columns_being_dealloced)
        /*0014*/ 	.word	0x00000000


	//----- nvinfo : EIATTR_FRAME_SIZE
	.align		4
.L_21:
        /*0018*/ 	.byte	0x04, 0x11
        /*001a*/ 	.short	(.L_23 - .L_22)
	.align		4
.L_22:
        /*001c*/ 	.word	index@($__internal_1_$__cuda_sm10x_tcgen05_guardrail_trap_phase_invalid_during_alloc)
        /*0020*/ 	.word	0x00000000


	//----- nvinfo : EIATTR_FRAME_SIZE
	.align		4
.L_23:
        /*0024*/ 	.byte	0x04, 0x11
        /*0026*/ 	.short	(.L_25 - .L_24)
	.align		4
.L_24:
        /*0028*/ 	.word	index@($__internal_0_$__cuda_sm10x_tcgen05_guardrail_trap_col_being_dealloced_not_returned_by_alloc)
        /*002c*/ 	.word	0x00000000


	//----- nvinfo : EIATTR_FRAME_SIZE
	.align		4
.L_25:
        /*0030*/ 	.byte	0x04, 0x11
        /*0032*/ 	.short	(.L_27 - .L_26)
	.align		4
.L_26:
        /*0034*/ 	.word	index@(_ZN7cutlass13device_kernelINS_4gemm6kernel13GemmUniversalIN4cute5tupleIJiiiiEEENS1_10collective13CollectiveMmaINS1_35MainloopSm100TmaUmmaWarpSpecializedILi8ELi2ELi4ENS5_IJNS4_1CILi2EEENSA_ILi1EEESC_EEEEENS5_IJNSA_ILi64EEENSA_ILi128EEENSA_ILi32EEEEEEfNS5_IJlSC_lEEEfSJ_NS4_8TiledMMAINS4_8MMA_AtomIJNS4_17SM100_MMA_TF32_SSINS_10tfloat32_tESN_fLi64ELi128ELNS4_4UMMA5MajorE0ELSP_0ELNSO_7ScaleInE0ELSQ_0EEEEEENS4_6LayoutINS5_IJSC_SC_SC_EEENS5_IJNSA_ILi0EEESV_SV_EEEEENS5_IJNS4_10UnderscoreESY_SY_EEEEENS4_13SM90_TMA_LOADENS4_14ComposedLayoutINS4_7SwizzleILi3ELi4ELi3EEENS4_18smem_ptr_flag_bitsILi32EEENST_INS5_IJNSA_ILi8EEESH_EEENS5_IJSH_SC_EEEEEEEvNS4_8identityENS4_23SM90_TMA_LOAD_MULTICASTES1B_vS1C_EENS_8epilogue10collective18CollectiveEpilogueINS1F_23Sm100TmaWarpSpecializedILi4ELi2ELi16ELb1ELb0EEEJSI_NS5_IJNST_ISF_SC_EENST_ISH_SC_EEEEEfSJ_fSJ_NS1F_6fusion15FusionCallbacksIS1J_NS1N_17LinearCombinationIffffLNS_15FloatRoundStyleE2EEESI_S1M_JEEENS4_5SM1004TMEM4LOAD26SM100_TMEM_LOAD_16dp128b8xES11_S1B_NS4_17SM75_U32x4_LDSM_NENS4_14SM90_TMA_STOREES1B_NS4_17SM90_U32x4_STSM_NENS4_39AutoVectorizingCopyWithAssumedAlignmentILi128EEEEEEvvEEEEvNT_6ParamsE)
        /*0038*/ 	.word	0x00000000


	//----- nvinfo : EIATTR_MIN_STACK_SIZE
	.align		4
.L_27:
        /*003c*/ 	.byte	0x04, 0x12
        /*003e*/ 	.short	(.L_29 - .L_28)
	.align		4
.L_28:
        /*0040*/ 	.word	index@(_ZN7cutlass13device_kernelINS_4gemm6kernel13GemmUniversalIN4cute5tupleIJiiiiEEENS1_10collective13CollectiveMmaINS1_35MainloopSm100TmaUmmaWarpSpecializedILi8ELi2ELi4ENS5_IJNS4_1CILi2EEENSA_ILi1EEESC_EEEEENS5_IJNSA_ILi64EEENSA_ILi128EEENSA_ILi32EEEEEEfNS5_IJlSC_lEEEfSJ_NS4_8TiledMMAINS4_8MMA_AtomIJNS4_17SM100_MMA_TF32_SSINS_10tfloat32_tESN_fLi64ELi128ELNS4_4UMMA5MajorE0ELSP_0ELNSO_7ScaleInE0ELSQ_0EEEEEENS4_6LayoutINS5_IJSC_SC_SC_EEENS5_IJNSA_ILi0EEESV_SV_EEEEENS5_IJNS4_10UnderscoreESY_SY_EEEEENS4_13SM90_TMA_LOADENS4_14ComposedLayoutINS4_7SwizzleILi3ELi4ELi3EEENS4_18smem_ptr_flag_bitsILi32EEENST_INS5_IJNSA_ILi8EEESH_EEENS5_IJSH_SC_EEEEEEEvNS4_8identityENS4_23SM90_TMA_LOAD_MULTICASTES1B_vS1C_EENS_8epilogue10collective18CollectiveEpilogueINS1F_23Sm100TmaWarpSpecializedILi4ELi2ELi16ELb1ELb0EEEJSI_NS5_IJNST_ISF_SC_EENST_ISH_SC_EEEEEfSJ_fSJ_NS1F_6fusion15FusionCallbacksIS1J_NS1N_17LinearCombinationIffffLNS_15FloatRoundStyleE2EEESI_S1M_JEEENS4_5SM1004TMEM4LOAD26SM100_TMEM_LOAD_16dp128b8xES11_S1B_NS4_17SM75_U32x4_LDSM_NENS4_14SM90_TMA_STOREES1B_NS4_17SM90_U32x4_STSM_NENS4_39AutoVectorizingCopyWithAssumedAlignmentILi128EEEEEEvvEEEEvNT_6ParamsE)
        /*0044*/ 	.word	0x00000000
.L_29:


//--------------------- .nv.compat                --------------------------
	.section	.nv.compat,"",@"SHT_CUDA_COMPAT_INFO"
	.align	4
        /*0000*/ 	.byte	0x02, 0x09, 0x01, 0x00, 0x02, 0x02, 0x02, 0x00, 0x02, 0x05, 0x05, 0x00, 0x03, 0x07, 0x01, 0x01
        /*0010*/ 	.byte	0x02, 0x03, 0x01, 0x00, 0x02, 0x06, 0x01, 0x00, 0x04, 0x0b, 0x08, 0x00, 0x09, 0x00, 0x00, 0x00
        /*0020*/ 	.byte	0x00, 0x00, 0x00, 0x00


//--------------------- .nv.info._ZN7cutlass13device_kernelINS_4gemm6kernel13GemmUniversalIN4cute5tupleIJiiiiEEENS1_10collective13CollectiveMmaINS1_35MainloopSm100TmaUmmaWarpSpecializedILi8ELi2ELi4ENS5_IJNS4_1CILi2EEENSA_ILi1EEESC_EEEEENS5_IJNSA_ILi64EEENSA_ILi128EEENSA_ILi32EEEEEEfNS5_IJlSC_lEEEfSJ_NS4_8TiledMMAINS4_8MMA_AtomIJNS4_17SM100_MMA_TF32_SSINS_10tfloat32_tESN_fLi64ELi128ELNS4_4UMMA5MajorE0ELSP_0ELNSO_7ScaleInE0ELSQ_0EEEEEENS4_6LayoutINS5_IJSC_SC_SC_EEENS5_IJNSA_ILi0EEESV_SV_EEEEENS5_IJNS4_10UnderscoreESY_SY_EEEEENS4_13SM90_TMA_LOADENS4_14ComposedLayoutINS4_7SwizzleILi3ELi4ELi3EEENS4_18smem_ptr_flag_bitsILi32EEENST_INS5_IJNSA_ILi8EEESH_EEENS5_IJSH_SC_EEEEEEEvNS4_8identityENS4_23SM90_TMA_LOAD_MULTICASTES1B_vS1C_EENS_8epilogue10collective18CollectiveEpilogueINS1F_23Sm100TmaWarpSpecializedILi4ELi2ELi16ELb1ELb0EEEJSI_NS5_IJNST_ISF_SC_EENST_ISH_SC_EEEEEfSJ_fSJ_NS1F_6fusion15FusionCallbacksIS1J_NS1N_17LinearCombinationIffffLNS_15FloatRoundStyleE2EEESI_S1M_JEEENS4_5SM1004TMEM4LOAD26SM100_TMEM_LOAD_16dp128b8xES11_S1B_NS4_17SM75_U32x4_LDSM_NENS4_14SM90_TMA_STOREES1B_NS4_17SM90_U32x4_STSM_NENS4_39AutoVectorizingCopyWithAssumedAlignmentILi128EEEEEEvvEEEEvNT_6ParamsE --------------------------
	.section	.nv.info._ZN7cutlass13device_kernelINS_4gemm6kernel13GemmUniversalIN4cute5tupleIJiiiiEEENS1_10collective13CollectiveMmaINS1_35MainloopSm100TmaUmmaWarpSpecializedILi8ELi2ELi4ENS5_IJNS4_1CILi2EEENSA_ILi1EEESC_EEEEENS5_IJNSA_ILi64EEENSA_ILi128EEENSA_ILi32EEEEEEfNS5_IJlSC_lEEEfSJ_NS4_8TiledMMAINS4_8MMA_AtomIJNS4_17SM100_MMA_TF32_SSINS_10tfloat32_tESN_fLi64ELi128ELNS4_4UMMA5MajorE0ELSP_0ELNSO_7ScaleInE0ELSQ_0EEEEEENS4_6LayoutINS5_IJSC_SC_SC_EEENS5_IJNSA_ILi0EEESV_SV_EEEEENS5_IJNS4_10UnderscoreESY_SY_EEEEENS4_13SM90_TMA_LOADENS4_14ComposedLayoutINS4_7SwizzleILi3ELi4ELi3EEENS4_18smem_ptr_flag_bitsILi32EEENST_INS5_IJNSA_ILi8EEESH_EEENS5_IJSH_SC_EEEEEEEvNS4_8identityENS4_23SM90_TMA_LOAD_MULTICASTES1B_vS1C_EENS_8epilogue10collective18CollectiveEpilogueINS1F_23Sm100TmaWarpSpecializedILi4ELi2ELi16ELb1ELb0EEEJSI_NS5_IJNST_ISF_SC_EENST_ISH_SC_EEEEEfSJ_fSJ_NS1F_6fusion15FusionCallbacksIS1J_NS1N_17LinearCombinationIffffLNS_15FloatRoundStyleE2EEESI_S1M_JEEENS4_5SM1004TMEM4LOAD26SM100_TMEM_LOAD_16dp128b8xES11_S1B_NS4_17SM75_U32x4_LDSM_NENS4_14SM90_TMA_STOREES1B_NS4_17SM90_U32x4_STSM_NENS4_39AutoVectorizingCopyWithAssumedAlignmentILi128EEEEEEvvEEEEvNT_6ParamsE,"",@"SHT_CUDA_INFO"
	.sectionflags	@""
	.align	4


	//----- nvinfo : EIATTR_CUDA_API_VERSION
	.align		4
        /*0000*/ 	.byte	0x04, 0x37
        /*0002*/ 	.short	(.L_31 - .L_30)
.L_30:
        /*0004*/ 	.word	0x00000082


	//----- nvinfo : EIATTR_KPARAM_INFO
	.align		4
.L_31:
        /*0008*/ 	.byte	0x04, 0x17
        /*000a*/ 	.short	(.L_33 - .L_32)
.L_32:
        /*000c*/ 	.word	0x00000000
        /*0010*/ 	.short	0x0000
        /*0012*/ 	.short	0x0000
        /*0014*/ 	.byte	0x00, 0xf0, 0x01, 0x20


	//----- nvinfo : EIATTR_AT_ENTRY_FRAGMENTS
	.align		4
.L_33:
        /*0018*/ 	.byte	0x04, 0x4f
        /*001a*/ 	.short	(.L_35 - .L_34)


	//   ....[0]....
.L_34:
        /*001c*/ 	.word	0x00000006


	//----- nvinfo : EIATTR_RESERVED_SMEM_USED
	.align		4
.L_35:
        /*0020*/ 	.byte	0x01, 0x41
	.zero		2


	//----- nvinfo : EIATTR_SPARSE_MMA_MASK
	.align		4
        /*0024*/ 	.byte	0x03, 0x50
        /*0026*/ 	.short	0x0000


	//----- nvinfo : EIATTR_TCGEN05_1CTA_USED
	.align		4
        /*0028*/ 	.byte	0x01, 0x51
	.zero		2


	//----- nvinfo : EIATTR_MAXREG_COUNT
	.align		4
        /*002c*/ 	.byte	0x03, 0x1b
        /*002e*/ 	.short	0x00ff


	//----- nvinfo : EIATTR_NUM_BARRIERS
	.align		4
        /*0030*/ 	.byte	0x02, 0x4c
        /*0032*/ 	.byte	0x07
	.zero		1


	//----- nvinfo : EIATTR_EXTERNS
	.align		4
        /*0034*/ 	.byte	0x04, 0x0f
        /*0036*/ 	.short	(.L_37 - .L_36)


	//   ....[0]....
	.align		4
.L_36:
        /*0038*/ 	.word	index@(__assertfail)


	//----- nvinfo : EIATTR_MERCURY_ISA_VERSION
	.align		4
.L_37:
        /*003c*/ 	.byte	0x03, 0x5f
        /*003e*/ 	.short	0x0101


	//----- nvinfo : EIATTR_INT_WARP_WIDE_INSTR_OFFSETS
	.align		4
        /*0040*/ 	.byte	0x04, 0x31
        /*0042*/ 	.short	(.L_39 - .L_38)


	//   ....[0]....
.L_38:
        /*0044*/ 	.word	0x00004000


	//   ....[1]....
        /*0048*/ 	.word	0x00004030


	//   ....[2]....
        /*004c*/ 	.word	0x00004050


	//   ....[3]....
        /*0050*/ 	.word	0x00004c60


	//   ....[4]....
        /*0054*/ 	.word	0x00004cc0


	//   ....[5]....
        /*0058*/ 	.word	0x00004da0


	//   ....[6]....
        /*005c*/ 	.word	0x00004e20


	//   ....[7]....
        /*0060*/ 	.word	0x00004f10


	//   ....[8]....
        /*0064*/ 	.word	0x00004fa0


	//   ....[9]....
        /*0068*/ 	.word	0x00005090


	//   ....[10]....
        /*006c*/ 	.word	0x00005140


	//----- nvinfo : EIATTR_COOP_GROUP_MASK_REGIDS
	.align		4
.L_39:
        /*0070*/ 	.byte	0x04, 0x29
        /*0072*/ 	.short	(.L_41 - .L_40)


	//   ....[0]....
.L_40:
        /*0074*/ 	.word	0xffffffff


	//   ....[1]....
        /*0078*/ 	.word	0xffffffff


	//   ....[2]....
        /*007c*/ 	.word	0xffffffff


	//   ....[3]....
        /*0080*/ 	.word	0xffffffff


	//   ....[4]....
        /*0084*/ 	.word	0xffffffff


	//   ....[5]....
        /*0088*/ 	.word	0xffffffff


	//   ....[6]....
        /*008c*/ 	.word	0xffffffff


	//   ....[7]....
        /*0090*/ 	.word	0xffffffff


	//   ....[8]....
        /*0094*/ 	.word	0xffffffff


	//   ....[9]....
        /*0098*/ 	.word	0xffffffff


	//   ....[10]....
        /*009c*/ 	.word	0xffffffff


	//   ....[11]....
        /*00a0*/ 	.word	0xffffffff


	//   ....[12]....
        /*00a4*/ 	.word	0xffffffff


	//   ....[13]....
        /*00a8*/ 	.word	0xffffffff


	//----- nvinfo : EIATTR_COOP_GROUP_INSTR_OFFSETS
	.align		4
.L_41:
        /*00ac*/ 	.byte	0x04, 0x28
        /*00ae*/ 	.short	(.L_43 - .L_42)


	//   ....[0]....
.L_42:
        /*00b0*/ 	.word	0x00000080


	//   ....[1]....
        /*00b4*/ 	.word	0x000004f0


	//   ....[2]....
        /*00b8*/ 	.word	0x00000730


	//   ....[3]....
        /*00bc*/ 	.word	0x000008d0


	//   ....[4]....
        /*00c0*/ 	.word	0x000009d0


	//   ....[5]....
        /*00c4*/ 	.word	0x00000b40


	//   ....[6]....
        /*00c8*/ 	.word	0x00000ce0


	//   ....[7]....
        /*00cc*/ 	.word	0x00000ea0


	//   ....[8]....
        /*00d0*/ 	.word	0x000020c0


	//   ....[9]....
        /*00d4*/ 	.word	0x000031f0


	//   ....[10]....
        /*00d8*/ 	.word	0x00003400


	//   ....[11]....
        /*00dc*/ 	.word	0x00003430


	//   ....[12]....
        /*00e0*/ 	.word	0x00003ee0


	//   ....[13]....
        /*00e4*/ 	.word	0x00004110


	//----- nvinfo : EIATTR_VRC_CTA_INIT_COUNT
	.align		4
.L_43:
        /*00e8*/ 	.byte	0x02, 0x4a
        /*00ea*/ 	.byte	0x80
	.zero		1


	//----- nvinfo : EIATTR_SYSCALL_OFFSETS
	.align		4
        /*00ec*/ 	.byte	0x04, 0x46
        /*00ee*/ 	.short	(.L_45 - .L_44)


	//   ....[0]....
.L_44:
        /*00f0*/ 	.word	0x00005de0


	//   ....[1]....
        /*00f4*/ 	.word	0x00005ed0


	//   ....[2]....
        /*00f8*/ 	.word	0x00006740


	//   ....[3]....
        /*00fc*/ 	.word	0x00006f00


	//   ....[4]....
        /*0100*/ 	.word	0x00007670


	//   ....[5]....
        /*0104*/ 	.word	0x00007dd0


	//----- nvinfo : EIATTR_MBARRIER_INSTR_OFFSETS
	.align		4
.L_45:
        /*0108*/ 	.byte	0x04, 0x39
        /*010a*/ 	.short	(.L_47 - .L_46)


	//   ....[0]....
.L_46:
        /*010c*/ 	.word	0x00000610
        /*0110*/ 	.word	0x000000ff
        /*0114*/ 	.word	0x00000000
        /*0118*/ 	.short	0x0100
        /*011a*/ 	.byte	0x04
	.zero		1


	//   ....[1]....
        /*011c*/ 	.word	0x00000620
        /*0120*/ 	.word	0x000000ff
        /*0124*/ 	.word	0x00000040
        /*0128*/ 	.short	0x0100
        /*012a*/ 	.byte	0x04
	.zero		1


	//   ....[2]....
        /*012c*/ 	.word	0x00000630
        /*0130*/ 	.word	0x000000ff
        /*0134*/ 	.word	0x00000008
        /*0138*/ 	.short	0x0100
        /*013a*/ 	.byte	0x04
	.zero		1


	//   ....[3]....
        /*013c*/ 	.word	0x00000640
        /*0140*/ 	.word	0x000000ff
        /*0144*/ 	.word	0x00000048
        /*0148*/ 	.short	0x0100
        /*014a*/ 	.byte	0x04
	.zero		1


	//   ....[4]....
        /*014c*/ 	.word	0x00000650
        /*0150*/ 	.word	0x000000ff
        /*0154*/ 	.word	0x00000010
        /*0158*/ 	.short	0x0100
        /*015a*/ 	.byte	0x04
	.zero		1


	//   ....[5]....
        /*015c*/ 	.word	0x00000660
        /*0160*/ 	.word	0x000000ff
        /*0164*/ 	.word	0x00000050
        /*0168*/ 	.short	0x0100
        /*016a*/ 	.byte	0x04
	.zero		1


	//   ....[6]....
        /*016c*/ 	.word	0x00000670
        /*0170*/ 	.word	0x000000ff
        /*0174*/ 	.word	0x00000018
        /*0178*/ 	.short	0x0100
        /*017a*/ 	.byte	0x04
	.zero		1


	//   ....[7]....
        /*017c*/ 	.word	0x00000680
        /*0180*/ 	.word	0x000000ff
        /*0184*/ 	.word	0x00000058
        /*0188*/ 	.short	0x0100
        /*018a*/ 	.byte	0x04
	.zero		1


	//   ....[8]....
        /*018c*/ 	.word	0x00000690
        /*0190*/ 	.word	0x000000ff
        /*0194*/ 	.word	0x00000020
        /*0198*/ 	.short	0x0100
        /*019a*/ 	.byte	0x04
	.zero		1


	//   ....[9]....
        /*019c*/ 	.word	0x000006a0
        /*01a0*/ 	.word	0x000000ff
        /*01a4*/ 	.word	0x00000060
        /*01a8*/ 	.short	0x0100
        /*01aa*/ 	.byte	0x04
	.zero		1


	//   ....[10]....
        /*01ac*/ 	.word	0x000006b0
        /*01b0*/ 	.word	0x000000ff
        /*01b4*/ 	.word	0x00000028
        /*01b8*/ 	.short	0x0100
        /*01ba*/ 	.byte	0x04
	.zero		1


	//   ....[11]....
        /*01bc*/ 	.word	0x000006c0
        /*01c0*/ 	.word	0x000000ff
        /*01c4*/ 	.word	0x00000068
        /*01c8*/ 	.short	0x0100
        /*01ca*/ 	.byte	0x04
	.zero		1


	//   ....[12]....
        /*01cc*/ 	.word	0x000006d0
        /*01d0*/ 	.word	0x000000ff
        /*01d4*/ 	.word	0x00000030
        /*01d8*/ 	.short	0x0100
        /*01da*/ 	.byte	0x04
	.zero		1


	//   ....[13]....
        /*01dc*/ 	.word	0x000006e0
        /*01e0*/ 	.word	0x000000ff
        /*01e4*/ 	.word	0x00000070
        /*01e8*/ 	.short	0x0100
        /*01ea*/ 	.byte	0x04
	.zero		1


	//   ....[14]....
        /*01ec*/ 	.word	0x000006f0
        /*01f0*/ 	.word	0x000000ff
        /*01f4*/ 	.word	0x00000038
        /*01f8*/ 	.short	0x0100
        /*01fa*/ 	.byte	0x04
	.zero		1


	//   ....[15]....
        /*01fc*/ 	.word	0x00000700
        /*0200*/ 	.word	0x000000ff
        /*0204*/ 	.word	0x00000078
        /*0208*/ 	.short	0x0100
        /*020a*/ 	.byte	0x04
	.zero		1


	//   ....[16]....
        /*020c*/ 	.word	0x00000840
        /*0210*/ 	.word	0x000000ff
        /*0214*/ 	.word	0x00000080
        /*0218*/ 	.short	0x0100
        /*021a*/ 	.byte	0x04
	.zero		1


	//   ....[17]....
        /*021c*/ 	.word	0x00000850
        /*0220*/ 	.word	0x000000ff
        /*0224*/ 	.word	0x000000a0
        /*0228*/ 	.short	0x0100
        /*022a*/ 	.byte	0x04
	.zero		1


	//   ....[18]....
        /*022c*/ 	.word	0x00000860
        /*0230*/ 	.word	0x000000ff
        /*0234*/ 	.word	0x00000088
        /*0238*/ 	.short	0x0100
        /*023a*/ 	.byte	0x04
	.zero		1


	//   ....[19]....
        /*023c*/ 	.word	0x00000870
        /*0240*/ 	.word	0x000000ff
        /*0244*/ 	.word	0x000000a8
        /*0248*/ 	.short	0x0100
        /*024a*/ 	.byte	0x04
	.zero		1


	//   ....[20]....
        /*024c*/ 	.word	0x00000880
        /*0250*/ 	.word	0x000000ff
        /*0254*/ 	.word	0x00000090
        /*0258*/ 	.short	0x0100
        /*025a*/ 	.byte	0x04
	.zero		1


	//   ....[21]....
        /*025c*/ 	.word	0x00000890
        /*0260*/ 	.word	0x000000ff
        /*0264*/ 	.word	0x000000b0
        /*0268*/ 	.short	0x0100
        /*026a*/ 	.byte	0x04
	.zero		1


	//   ....[22]....
        /*026c*/ 	.word	0x000008a0
        /*0270*/ 	.word	0x000000ff
        /*0274*/ 	.word	0x00000098
        /*0278*/ 	.short	0x0100
        /*027a*/ 	.byte	0x04
	.zero		1


	//   ....[23]....
        /*027c*/ 	.word	0x000008b0
        /*0280*/ 	.word	0x000000ff
        /*0284*/ 	.word	0x000000b8
        /*0288*/ 	.short	0x0100
        /*028a*/ 	.byte	0x04
	.zero		1


	//   ....[24]....
        /*028c*/ 	.word	0x000009a0
        /*0290*/ 	.word	0x000000ff
        /*0294*/ 	.word	0x000000c0
        /*0298*/ 	.short	0x0100
        /*029a*/ 	.byte	0x06
	.zero		1


	//   ....[25]....
        /*029c*/ 	.word	0x000009b0
        /*02a0*/ 	.word	0x000000ff
        /*02a4*/ 	.word	0x000000c8
        /*02a8*/ 	.short	0x0100
        /*02aa*/ 	.byte	0x06
	.zero		1


	//   ....[26]....
        /*02ac*/ 	.word	0x00000af0
        /*02b0*/ 	.word	0x000000ff
        /*02b4*/ 	.word	0x000000d0
        /*02b8*/ 	.short	0x0100
        /*02ba*/ 	.byte	0x06
	.zero		1


	//   ....[27]....
        /*02bc*/ 	.word	0x00000b00
        /*02c0*/ 	.word	0x000000ff
        /*02c4*/ 	.word	0x000000e0
        /*02c8*/ 	.short	0x0100
        /*02ca*/ 	.byte	0x06
	.zero		1


	//   ....[28]....
        /*02cc*/ 	.word	0x00000b10
        /*02d0*/ 	.word	0x000000ff
        /*02d4*/ 	.word	0x000000d8
        /*02d8*/ 	.short	0x0100
        /*02da*/ 	.byte	0x06
	.zero		1


	//   ....[29]....
        /*02dc*/ 	.word	0x00000b20
        /*02e0*/ 	.word	0x000000ff
        /*02e4*/ 	.word	0x000000e8
        /*02e8*/ 	.short	0x0100
        /*02ea*/ 	.byte	0x06
	.zero		1


	//   ....[30]....
        /*02ec*/ 	.word	0x00000c50
        /*02f0*/ 	.word	0x000000ff
        /*02f4*/ 	.word	0x000000f0
        /*02f8*/ 	.short	0x0100
        /*02fa*/ 	.byte	0x04
	.zero		1


	//   ....[31]....
        /*02fc*/ 	.word	0x00000c60
        /*0300*/ 	.word	0x000000ff
        /*0304*/ 	.word	0x00000110
        /*0308*/ 	.short	0x0100
        /*030a*/ 	.byte	0x04
	.zero		1


	//   ....[32]....
        /*030c*/ 	.word	0x00000c70
        /*0310*/ 	.word	0x000000ff
        /*0314*/ 	.word	0x000000f8
        /*0318*/ 	.short	0x0100
        /*031a*/ 	.byte	0x04
	.zero		1


	//   ....[33]....
        /*031c*/ 	.word	0x00000c80
        /*0320*/ 	.word	0x000000ff
        /*0324*/ 	.word	0x00000118
        /*0328*/ 	.short	0x0100
        /*032a*/ 	.byte	0x04
	.zero		1


	//   ....[34]....
        /*032c*/ 	.word	0x00000c90
        /*0330*/ 	.word	0x000000ff
        /*0334*/ 	.word	0x00000100
        /*0338*/ 	.short	0x0100
        /*033a*/ 	.byte	0x04
	.zero		1


	//   ....[35]....
        /*033c*/ 	.word	0x00000ca0
        /*0340*/ 	.word	0x000000ff
        /*0344*/ 	.word	0x00000120
        /*0348*/ 	.short	0x0100
        /*034a*/ 	.byte	0x04
	.zero		1


	//   ....[36]....
        /*034c*/ 	.word	0x00000cb0
        /*0350*/ 	.word	0x000000ff
        /*0354*/ 	.word	0x00000108
        /*0358*/ 	.short	0x0100
        /*035a*/ 	.byte	0x04
	.zero		1


	//   ....[37]....
        /*035c*/ 	.word	0x00000cc0
        /*0360*/ 	.word	0x000000ff
        /*0364*/ 	.word	0x00000128
        /*0368*/ 	.short	0x0100
        /*036a*/ 	.byte	0x04
	.zero		1


	//   ....[38]....
        /*036c*/ 	.word	0x00000db0
        /*0370*/ 	.word	0x000000ff
        /*0374*/ 	.word	0x00000130
        /*0378*/ 	.short	0x0100
        /*037a*/ 	.byte	0x04
	.zero		1


	//   ....[39]....
        /*037c*/ 	.word	0x00000dc0
        /*0380*/ 	.word	0x000000ff
        /*0384*/ 	.word	0x00000140
        /*0388*/ 	.short	0x0100
        /*038a*/ 	.byte	0x04
	.zero		1


	//   ....[40]....
        /*038c*/ 	.word	0x00000dd0
        /*0390*/ 	.word	0x000000ff
        /*0394*/ 	.word	0x00000138
        /*0398*/ 	.short	0x0100
        /*039a*/ 	.byte	0x04
	.zero		1


	//   ....[41]....
        /*039c*/ 	.word	0x00000de0
        /*03a0*/ 	.word	0x000000ff
        /*03a4*/ 	.word	0x00000148
        /*03a8*/ 	.short	0x0100
        /*03aa*/ 	.byte	0x04
	.zero		1


	//   ....[42]....
        /*03ac*/ 	.word	0x00001960
        /*03b0*/ 	.word	0x00000000
        /*03b4*/ 	.word	0x00000140
        /*03b8*/ 	.short	0x010a
        /*03ba*/ 	.byte	0xff
	.zero		1


	//   ....[43]....
        /*03bc*/ 	.word	0x00001990
        /*03c0*/ 	.word	0x00000000
        /*03c4*/ 	.word	0x00000130
        /*03c8*/ 	.short	0x0101
        /*03ca*/ 	.byte	0xff
	.zero		1


	//   ....[44]....
        /*03cc*/ 	.word	0x00001a40
        /*03d0*/ 	.word	0x000000ff
        /*03d4*/ 	.word	0x00000040
        /*03d8*/ 	.short	0x010a
        /*03da*/ 	.byte	0x04
	.zero		1


	//   ....[45]....
        /*03dc*/ 	.word	0x00001ac0
        /*03e0*/ 	.word	0x000000ff
        /*03e4*/ 	.word	0x00000040
        /*03e8*/ 	.short	0x010a
        /*03ea*/ 	.byte	0x21
	.zero		1


	//   ....[46]....
        /*03ec*/ 	.word	0x00001c50
        /*03f0*/ 	.word	0x000000ff
        /*03f4*/ 	.word	0x00000040
        /*03f8*/ 	.short	0x010a
        /*03fa*/ 	.byte	0x08
	.zero		1


	//   ....[47]....
        /*03fc*/ 	.word	0x00001d80
        /*0400*/ 	.word	0x000000ff
        /*0404*/ 	.word	0x000000c8
        /*0408*/ 	.short	0x0101
        /*040a*/ 	.byte	0x07
	.zero		1


	//   ....[48]....
        /*040c*/ 	.word	0x00001da0
        /*0410*/ 	.word	0x000000ff
        /*0414*/ 	.word	0x00000040
        /*0418*/ 	.short	0x010a
        /*041a*/ 	.byte	0x04
	.zero		1


	//   ....[49]....
        /*041c*/ 	.word	0x00001e20
        /*0420*/ 	.word	0x000000ff
        /*0424*/ 	.word	0x00000040
        /*0428*/ 	.short	0x010a
        /*042a*/ 	.byte	0x09
	.zero		1


	//   ....[50]....
        /*042c*/ 	.word	0x00001fc0
        /*0430*/ 	.word	0x000000ff
        /*0434*/ 	.word	0x00000040
        /*0438*/ 	.short	0x010a
        /*043a*/ 	.byte	0x06
	.zero		1


	//   ....[51]....
        /*043c*/ 	.word	0x000020f0
        /*0440*/ 	.word	0x00000003
        /*0444*/ 	.word	0x000000d0
        /*0448*/ 	.short	0x010a
        /*044a*/ 	.byte	0xff
	.zero		1


	//   ....[52]....
        /*044c*/ 	.word	0x00002240
        /*0450*/ 	.word	0x00000000
        /*0454*/ 	.word	0x00000000
        /*0458*/ 	.short	0x0101
        /*045a*/ 	.byte	0xff
	.zero		1


	//   ....[53]....
        /*045c*/ 	.word	0x00002800
        /*0460*/ 	.word	0x000000ff
        /*0464*/ 	.word	0x00000000
        /*0468*/ 	.short	0x010a
        /*046a*/ 	.byte	0x04
	.zero		1


	//   ....[54]....
        /*046c*/ 	.word	0x00002890
        /*0470*/ 	.word	0x000000ff
        /*0474*/ 	.word	0x00000000
        /*0478*/ 	.short	0x010a
        /*047a*/ 	.byte	0x05
	.zero		1


	//   ....[55]....
        /*047c*/ 	.word	0x00002920
        /*0480*/ 	.word	0x000000ff
        /*0484*/ 	.word	0x00000000
        /*0488*/ 	.short	0x010a
        /*048a*/ 	.byte	0x05
	.zero		1


	//   ....[56]....
        /*048c*/ 	.word	0x000029b0
        /*0490*/ 	.word	0x000000ff
        /*0494*/ 	.word	0x00000000
        /*0498*/ 	.short	0x010a
        /*049a*/ 	.byte	0x05
	.zero		1


	//   ....[57]....
        /*049c*/ 	.word	0x00002a40
        /*04a0*/ 	.word	0x000000ff
        /*04a4*/ 	.word	0x00000000
        /*04a8*/ 	.short	0x010a
        /*04aa*/ 	.byte	0x05
	.zero		1


	//   ....[58]....
        /*04ac*/ 	.word	0x00002ad0
        /*04b0*/ 	.word	0x000000ff
        /*04b4*/ 	.word	0x00000000
        /*04b8*/ 	.short	0x010a
        /*04ba*/ 	.byte	0x05
	.zero		1


	//   ....[59]....
        /*04bc*/ 	.word	0x00002b60
        /*04c0*/ 	.word	0x000000ff
        /*04c4*/ 	.word	0x00000000
        /*04c8*/ 	.short	0x010a
        /*04ca*/ 	.byte	0x05
	.zero		1


	//   ....[60]....
        /*04cc*/ 	.word	0x00002c00
        /*04d0*/ 	.word	0x00000000
        /*04d4*/ 	.word	0x00000000
        /*04d8*/ 	.short	0x010a
        /*04da*/ 	.byte	0xff
	.zero		1


	//   ....[61]....
        /*04dc*/ 	.word	0x00002d40
        /*04e0*/ 	.word	0x00000002
        /*04e4*/ 	.word	0x00000130
        /*04e8*/ 	.short	0x010a
        /*04ea*/ 	.byte	0xff
	.zero		1


	//   ....[62]....
        /*04ec*/ 	.word	0x00002db0
        /*04f0*/ 	.word	0x00000002
        /*04f4*/ 	.word	0x00000000
        /*04f8*/ 	.short	0x0101
        /*04fa*/ 	.byte	0xff
	.zero		1


	//   ....[63]....
        /*04fc*/ 	.word	0x00002dd0
        /*0500*/ 	.word	0x000000ff
        /*0504*/ 	.word	0x000000e0
        /*0508*/ 	.short	0x010a
        /*050a*/ 	.byte	0x04
	.zero		1


	//   ....[64]....
        /*050c*/ 	.word	0x00002ef0
        /*0510*/ 	.word	0x00000002
        /*0514*/ 	.word	0x000000d0
        /*0518*/ 	.short	0x010a
        /*051a*/ 	.byte	0xff
	.zero		1


	//   ....[65]....
        /*051c*/ 	.word	0x00002ff0
        /*0520*/ 	.word	0x00000002
        /*0524*/ 	.word	0x00000000
        /*0528*/ 	.short	0x0101
        /*052a*/ 	.byte	0xff
	.zero		1


	//   ....[66]....
        /*052c*/ 	.word	0x00003080
        /*0530*/ 	.word	0x000000ff
        /*0534*/ 	.word	0x000000e0
        /*0538*/ 	.short	0x0106
        /*053a*/ 	.byte	0x04
	.zero		1


	//   ....[67]....
        /*053c*/ 	.word	0x000030a0
        /*0540*/ 	.word	0x000000ff
        /*0544*/ 	.word	0x000000e0
        /*0548*/ 	.short	0x010a
        /*054a*/ 	.byte	0x04
	.zero		1


	//   ....[68]....
        /*054c*/ 	.word	0x00003130
        /*0550*/ 	.word	0x000000ff
        /*0554*/ 	.word	0x000000e0
        /*0558*/ 	.short	0x0106
        /*055a*/ 	.byte	0x07
	.zero		1


	//   ....[69]....
        /*055c*/ 	.word	0x00003170
        /*0560*/ 	.word	0x00000000
        /*0564*/ 	.word	0x000000e0
        /*0568*/ 	.short	0x010a
        /*056a*/ 	.byte	0xff
	.zero		1


	//   ....[70]....
        /*056c*/ 	.word	0x000036d0
        /*0570*/ 	.word	0x00000000
        /*0574*/ 	.word	0x000000d0
        /*0578*/ 	.short	0x010a
        /*057a*/ 	.byte	0xff
	.zero		1


	//   ....[71]....
        /*057c*/ 	.word	0x000037d0
        /*0580*/ 	.word	0x00000003
        /*0584*/ 	.word	0x00000000
        /*0588*/ 	.short	0x0101
        /*058a*/ 	.byte	0xff
	.zero		1


	//   ....[72]....
        /*058c*/ 	.word	0x000037e0
        /*0590*/ 	.word	0x000000ff
        /*0594*/ 	.word	0x00000000
        /*0598*/ 	.short	0x010a
        /*059a*/ 	.byte	0x04
	.zero		1


	//   ....[73]....
        /*059c*/ 	.word	0x00003860
        /*05a0*/ 	.word	0x000000ff
        /*05a4*/ 	.word	0x00000110
        /*05a8*/ 	.short	0x010a
        /*05aa*/ 	.byte	0x1f
	.zero		1


	//   ....[74]....
        /*05ac*/ 	.word	0x00003940
        /*05b0*/ 	.word	0x000000ff
        /*05b4*/ 	.word	0x00000000
        /*05b8*/ 	.short	0x010a
        /*05ba*/ 	.byte	0x05
	.zero		1


	//   ....[75]....
        /*05bc*/ 	.word	0x00003a80
        /*05c0*/ 	.word	0x000000ff
        /*05c4*/ 	.word	0x00000000
        /*05c8*/ 	.short	0x010a
        /*05ca*/ 	.byte	0x04
	.zero		1


	//   ....[76]....
        /*05cc*/ 	.word	0x00003d10
        /*05d0*/ 	.word	0x000000ff
        /*05d4*/ 	.word	0x00000000
        /*05d8*/ 	.short	0x010a
        /*05da*/ 	.byte	0x04
	.zero		1


	//   ....[77]....
        /*05dc*/ 	.word	0x00003da0
        /*05e0*/ 	.word	0x000000ff
        /*05e4*/ 	.word	0x00000000
        /*05e8*/ 	.short	0x010a
        /*05ea*/ 	.byte	0x05
	.zero		1


	//   ....[78]....
        /*05ec*/ 	.word	0x00003e30
        /*05f0*/ 	.word	0x000000ff
        /*05f4*/ 	.word	0x00000000
        /*05f8*/ 	.short	0x010a
        /*05fa*/ 	.byte	0x05
	.zero		1


	//   ....[79]....
        /*05fc*/ 	.word	0x00003ec0
        /*0600*/ 	.word	0x000000ff
        /*0604*/ 	.word	0x00000000
        /*0608*/ 	.short	0x010a
        /*060a*/ 	.byte	0x04
	.zero		1


	//   ....[80]....
        /*060c*/ 	.word	0x00004420
        /*0610*/ 	.word	0x00000008
        /*0614*/ 	.word	0x000000d0
        /*0618*/ 	.short	0x010a
        /*061a*/ 	.byte	0xff
	.zero		1


	//   ....[81]....
        /*061c*/ 	.word	0x00004590
        /*0620*/ 	.word	0x00000000
        /*0624*/ 	.word	0x00000000
        /*0628*/ 	.short	0x0101
        /*062a*/ 	.byte	0xff
	.zero		1


	//   ....[82]....
        /*062c*/ 	.word	0x00004a70
        /*0630*/ 	.word	0x000000ff
        /*0634*/ 	.word	0x000000c8
        /*0638*/ 	.short	0x010a
        /*063a*/ 	.byte	0x15
	.zero		1


	//   ....[83]....
        /*063c*/ 	.word	0x00004c00
        /*0640*/ 	.word	0x000000ff
        /*0644*/ 	.word	0x000000a0
        /*0648*/ 	.short	0x010a
        /*064a*/ 	.byte	0x15
	.zero		1


	//   ....[84]....
        /*064c*/ 	.word	0x00004d50
        /*0650*/ 	.word	0x000000ff
        /*0654*/ 	.word	0x00000080
        /*0658*/ 	.short	0x010b
        /*065a*/ 	.byte	0x15
	.zero		1


	//   ....[85]....
        /*065c*/ 	.word	0x00004d60
        /*0660*/ 	.word	0x000000ff
        /*0664*/ 	.word	0x00000000
        /*0668*/ 	.short	0x0101
        /*066a*/ 	.byte	0x32
	.zero		1


	//   ....[86]....
        /*066c*/ 	.word	0x00004d70
        /*0670*/ 	.word	0x000000ff
        /*0674*/ 	.word	0x000000a8
        /*0678*/ 	.short	0x010a
        /*067a*/ 	.byte	0x15
	.zero		1


	//   ....[87]....
        /*067c*/ 	.word	0x00004ec0
        /*0680*/ 	.word	0x000000ff
        /*0684*/ 	.word	0x00000088
        /*0688*/ 	.short	0x010b
        /*068a*/ 	.byte	0x15
	.zero		1


	//   ....[88]....
        /*068c*/ 	.word	0x00004ed0
        /*0690*/ 	.word	0x000000ff
        /*0694*/ 	.word	0x00000000
        /*0698*/ 	.short	0x0101
        /*069a*/ 	.byte	0x31
	.zero		1


	//   ....[89]....
        /*069c*/ 	.word	0x00004ee0
        /*06a0*/ 	.word	0x000000ff
        /*06a4*/ 	.word	0x000000b0
        /*06a8*/ 	.short	0x010a
        /*06aa*/ 	.byte	0x15
	.zero		1


	//   ....[90]....
        /*06ac*/ 	.word	0x00005040
        /*06b0*/ 	.word	0x000000ff
        /*06b4*/ 	.word	0x00000090
        /*06b8*/ 	.short	0x010b
        /*06ba*/ 	.byte	0x15
	.zero		1


	//   ....[91]....
        /*06bc*/ 	.word	0x00005050
        /*06c0*/ 	.word	0x000000ff
        /*06c4*/ 	.word	0x00000000
        /*06c8*/ 	.short	0x0101
        /*06ca*/ 	.byte	0x30
	.zero		1


	//   ....[92]....
        /*06cc*/ 	.word	0x00005060
        /*06d0*/ 	.word	0x000000ff
        /*06d4*/ 	.word	0x000000b8
        /*06d8*/ 	.short	0x010a
        /*06da*/ 	.byte	0x15
	.zero		1


	//   ....[93]....
        /*06dc*/ 	.word	0x00005260
        /*06e0*/ 	.word	0x000000ff
        /*06e4*/ 	.word	0x00000098
        /*06e8*/ 	.short	0x010b
        /*06ea*/ 	.byte	0x15
	.zero		1


	//   ....[94]....
        /*06ec*/ 	.word	0x00005270
        /*06f0*/ 	.word	0x000000ff
        /*06f4*/ 	.word	0x00000000
        /*06f8*/ 	.short	0x0101
        /*06fa*/ 	.byte	0x2b
	.zero		1


	//   ....[95]....
        /*06fc*/ 	.word	0x000052a0
        /*0700*/ 	.word	0x000000ff
        /*0704*/ 	.word	0x000000a0
        /*0708*/ 	.short	0x010a
        /*070a*/ 	.byte	0x15
	.zero		1


	//   ....[96]....
        /*070c*/ 	.word	0x000052c0
        /*0710*/ 	.word	0x000000ff
        /*0714*/ 	.word	0x000000a8
        /*0718*/ 	.short	0x010a
        /*071a*/ 	.byte	0x15
	.zero		1


	//   ....[97]....
        /*071c*/ 	.word	0x000052e0
        /*0720*/ 	.word	0x000000ff
        /*0724*/ 	.word	0x000000b0
        /*0728*/ 	.short	0x010a
        /*072a*/ 	.byte	0x15
	.zero		1


	//   ....[98]....
        /*072c*/ 	.word	0x00005320
        /*0730*/ 	.word	0x00000000
        /*0734*/ 	.word	0x000000b8
        /*0738*/ 	.short	0x010a
        /*073a*/ 	.byte	0xff
	.zero		1


	//   ....[99]....
        /*073c*/ 	.word	0x00005670
        /*0740*/ 	.word	0x00000003
        /*0744*/ 	.word	0x000000d0
        /*0748*/ 	.short	0x010a
        /*074a*/ 	.byte	0xff
	.zero		1


	//   ....[100]....
        /*074c*/ 	.word	0x000057f0
        /*0750*/ 	.word	0x00000000
        /*0754*/ 	.word	0x00000000
        /*0758*/ 	.short	0x0101
        /*075a*/ 	.byte	0xff
	.zero		1


	//   ....[101]....
        /*075c*/ 	.word	0x00006360
        /*0760*/ 	.word	0x000000ff
        /*0764*/ 	.word	0x00000080
        /*0768*/ 	.short	0x010a
        /*076a*/ 	.byte	0x2c
	.zero		1


	//   ....[102]....
        /*076c*/ 	.word	0x000063a0
        /*0770*/ 	.word	0x00000047
        /*0774*/ 	.word	0x000000f0
        /*0778*/ 	.short	0x010a
        /*077a*/ 	.byte	0xff
	.zero		1


	//   ....[103]....
        /*077c*/ 	.word	0x00006520
        /*0780*/ 	.word	0x000000ff
        /*0784*/ 	.word	0x00000080
        /*0788*/ 	.short	0x010a
        /*078a*/ 	.byte	0x2c
	.zero		1


	//   ....[104]....
        /*078c*/ 	.word	0x00006620
        /*0790*/ 	.word	0x00000047
        /*0794*/ 	.word	0x000000f0
        /*0798*/ 	.short	0x010a
        /*079a*/ 	.byte	0xff
	.zero		1


	//   ....[105]....
        /*079c*/ 	.word	0x00006c20
        /*07a0*/ 	.word	0x00000000
        /*07a4*/ 	.word	0x00000000
        /*07a8*/ 	.short	0x0101
        /*07aa*/ 	.byte	0xff
	.zero		1


	//   ....[106]....
        /*07ac*/ 	.word	0x00006c30
        /*07b0*/ 	.word	0x00000002
        /*07b4*/ 	.word	0x00000080
        /*07b8*/ 	.short	0x010a
        /*07ba*/ 	.byte	0xff
	.zero		1


	//   ....[107]....
        /*07bc*/ 	.word	0x00006d00
        /*07c0*/ 	.word	0x00000002
        /*07c4*/ 	.word	0x00000080
        /*07c8*/ 	.short	0x010a
        /*07ca*/ 	.byte	0xff
	.zero		1


	//   ....[108]....
        /*07cc*/ 	.word	0x00007390
        /*07d0*/ 	.word	0x00000014
        /*07d4*/ 	.word	0x00000000
        /*07d8*/ 	.short	0x0101
        /*07da*/ 	.byte	0xff
	.zero		1


	//   ....[109]....
        /*07dc*/ 	.word	0x000073b0
        /*07e0*/ 	.word	0x00000000
        /*07e4*/ 	.word	0x00000080
        /*07e8*/ 	.short	0x010a
        /*07ea*/ 	.byte	0xff
	.zero		1


	//   ....[110]....
        /*07ec*/ 	.word	0x00007470
        /*07f0*/ 	.word	0x00000000
        /*07f4*/ 	.word	0x00000080
        /*07f8*/ 	.short	0x010a
        /*07fa*/ 	.byte	0xff
	.zero		1


	//   ....[111]....
        /*07fc*/ 	.word	0x00007af0
        /*0800*/ 	.word	0x00000014
        /*0804*/ 	.word	0x00000000
        /*0808*/ 	.short	0x0101
        /*080a*/ 	.byte	0xff
	.zero		1


	//   ....[112]....
        /*080c*/ 	.word	0x00007b10
        /*0810*/ 	.word	0x00000002
        /*0814*/ 	.word	0x00000080
        /*0818*/ 	.short	0x010a
        /*081a*/ 	.byte	0xff
	.zero		1


	//   ....[113]....
        /*081c*/ 	.word	0x00007bd0
        /*0820*/ 	.word	0x00000002
        /*0824*/ 	.word	0x00000080
        /*0828*/ 	.short	0x010a
        /*082a*/ 	.byte	0xff
	.zero		1


	//   ....[114]....
        /*082c*/ 	.word	0x00007fd0
        /*0830*/ 	.word	0x000000ff
        /*0834*/ 	.word	0x00000000
        /*0838*/ 	.short	0x0101
        /*083a*/ 	.byte	0x04
	.zero		1


	//   ....[115]....
        /*083c*/ 	.word	0x000082d0
        /*0840*/ 	.word	0x00000000
        /*0844*/ 	.word	0x00000000
        /*0848*/ 	.short	0x0101
        /*084a*/ 	.byte	0xff
	.zero		1


	//   ....[116]....
        /*084c*/ 	.word	0x00008580
        /*0850*/ 	.word	0x000000ff
        /*0854*/ 	.word	0x00000000
        /*0858*/ 	.short	0x0101
        /*085a*/ 	.byte	0x04
	.zero		1


	//   ....[117]....
        /*085c*/ 	.word	0x000085a0
        /*0860*/ 	.word	0x00000000
        /*0864*/ 	.word	0x00000140
        /*0868*/ 	.short	0x010a
        /*086a*/ 	.byte	0xff
	.zero		1


	//   ....[118]....
        /*086c*/ 	.word	0x00008600
        /*0870*/ 	.word	0x00000000
        /*0874*/ 	.word	0x00000040
        /*0878*/ 	.short	0x010a
        /*087a*/ 	.byte	0xff
	.zero		1


	//   ....[119]....
        /*087c*/ 	.word	0x00008660
        /*0880*/ 	.word	0x00000000
        /*0884*/ 	.word	0x00000040
        /*0888*/ 	.short	0x010a
        /*088a*/ 	.byte	0xff
	.zero		1


	//   ....[120]....
        /*088c*/ 	.word	0x000086b0
        /*0890*/ 	.word	0x00000003
        /*0894*/ 	.word	0x000000d0
        /*0898*/ 	.short	0x010a
        /*089a*/ 	.byte	0xff
	.zero		1


	//   ....[121]....
        /*089c*/ 	.word	0x00008710
        /*08a0*/ 	.word	0x00000000
        /*08a4*/ 	.word	0x00000000
        /*08a8*/ 	.short	0x010a
        /*08aa*/ 	.byte	0xff
	.zero		1


	//   ....[122]....
        /*08ac*/ 	.word	0x00008770
        /*08b0*/ 	.word	0x00000000
        /*08b4*/ 	.word	0x00000000
        /*08b8*/ 	.short	0x010a
        /*08ba*/ 	.byte	0xff
	.zero		1


	//   ....[123]....
        /*08bc*/ 	.word	0x000087d0
        /*08c0*/ 	.word	0x00000000
        /*08c4*/ 	.word	0x00000000
        /*08c8*/ 	.short	0x010a
        /*08ca*/ 	.byte	0xff
	.zero		1


	//   ....[124]....
        /*08cc*/ 	.word	0x00008830
        /*08d0*/ 	.word	0x00000000
        /*08d4*/ 	.word	0x00000000
        /*08d8*/ 	.short	0x010a
        /*08da*/ 	.byte	0xff
	.zero		1


	//   ....[125]....
        /*08dc*/ 	.word	0x00008890
        /*08e0*/ 	.word	0x00000000
        /*08e4*/ 	.word	0x00000000
        /*08e8*/ 	.short	0x010a
        /*08ea*/ 	.byte	0xff
	.zero		1


	//   ....[126]....
        /*08ec*/ 	.word	0x000088f0
        /*08f0*/ 	.word	0x00000000
        /*08f4*/ 	.word	0x00000000
        /*08f8*/ 	.short	0x010a
        /*08fa*/ 	.byte	0xff
	.zero		1


	//   ....[127]....
        /*08fc*/ 	.word	0x00008950
        /*0900*/ 	.word	0x00000000
        /*0904*/ 	.word	0x00000000
        /*0908*/ 	.short	0x010a
        /*090a*/ 	.byte	0xff
	.zero		1


	//   ....[128]....
        /*090c*/ 	.word	0x000089a0
        /*0910*/ 	.word	0x00000002
        /*0914*/ 	.word	0x00000130
        /*0918*/ 	.short	0x010a
        /*091a*/ 	.byte	0xff
	.zero		1


	//   ....[129]....
        /*091c*/ 	.word	0x00008a00
        /*0920*/ 	.word	0x00000002
        /*0924*/ 	.word	0x000000e0
        /*0928*/ 	.short	0x010a
        /*092a*/ 	.byte	0xff
	.zero		1


	//   ....[130]....
        /*092c*/ 	.word	0x00008a50
        /*0930*/ 	.word	0x00000002
        /*0934*/ 	.word	0x000000d0
        /*0938*/ 	.short	0x010a
        /*093a*/ 	.byte	0xff
	.zero		1


	//   ....[131]....
        /*093c*/ 	.word	0x00008ab0
        /*0940*/ 	.word	0x00000000
        /*0944*/ 	.word	0x000000e0
        /*0948*/ 	.short	0x010a
        /*094a*/ 	.byte	0xff
	.zero		1


	//   ....[132]....
        /*094c*/ 	.word	0x00008b00
        /*0950*/ 	.word	0x00000000
        /*0954*/ 	.word	0x000000d0
        /*0958*/ 	.short	0x010a
        /*095a*/ 	.byte	0xff
	.zero		1


	//   ....[133]....
        /*095c*/ 	.word	0x00008b60
        /*0960*/ 	.word	0x00000002
        /*0964*/ 	.word	0x00000110
        /*0968*/ 	.short	0x010a
        /*096a*/ 	.byte	0xff
	.zero		1


	//   ....[134]....
        /*096c*/ 	.word	0x00008bc0
        /*0970*/ 	.word	0x00000000
        /*0974*/ 	.word	0x00000000
        /*0978*/ 	.short	0x010a
        /*097a*/ 	.byte	0xff
	.zero		1


	//   ....[135]....
        /*097c*/ 	.word	0x00008c20
        /*0980*/ 	.word	0x00000000
        /*0984*/ 	.word	0x00000000
        /*0988*/ 	.short	0x010a
        /*098a*/ 	.byte	0xff
	.zero		1


	//   ....[136]....
        /*098c*/ 	.word	0x00008c80
        /*0990*/ 	.word	0x00000000
        /*0994*/ 	.word	0x00000000
        /*0998*/ 	.short	0x010a
        /*099a*/ 	.byte	0xff
	.zero		1


	//   ....[137]....
        /*099c*/ 	.word	0x00008ce0
        /*09a0*/ 	.word	0x00000000
        /*09a4*/ 	.word	0x00000000
        /*09a8*/ 	.short	0x010a
        /*09aa*/ 	.byte	0xff
	.zero		1


	//   ....[138]....
        /*09ac*/ 	.word	0x00008d40
        /*09b0*/ 	.word	0x00000000
        /*09b4*/ 	.word	0x00000000
        /*09b8*/ 	.short	0x010a
        /*09ba*/ 	.byte	0xff
	.zero		1


	//   ....[139]....
        /*09bc*/ 	.word	0x00008d90
        /*09c0*/ 	.word	0x00000008
        /*09c4*/ 	.word	0x000000d0
        /*09c8*/ 	.short	0x010a
        /*09ca*/ 	.byte	0xff
	.zero		1


	//   ....[140]....
        /*09cc*/ 	.word	0x00008df0
        /*09d0*/ 	.word	0x00000000
        /*09d4*/ 	.word	0x000000c8
        /*09d8*/ 	.short	0x010a
        /*09da*/ 	.byte	0xff
	.zero		1


	//   ....[141]....
        /*09dc*/ 	.word	0x00008e50
        /*09e0*/ 	.word	0x00000000
        /*09e4*/ 	.word	0x000000a0
        /*09e8*/ 	.short	0x010a
        /*09ea*/ 	.byte	0xff
	.zero		1


	//   ....[142]....
        /*09ec*/ 	.word	0x00008eb0
        /*09f0*/ 	.word	0x00000000
        /*09f4*/ 	.word	0x000000a8
        /*09f8*/ 	.short	0x010a
        /*09fa*/ 	.byte	0xff
	.zero		1


	//   ....[143]....
        /*09fc*/ 	.word	0x00008f10
        /*0a00*/ 	.word	0x00000000
        /*0a04*/ 	.word	0x000000b0
        /*0a08*/ 	.short	0x010a
        /*0a0a*/ 	.byte	0xff
	.zero		1


	//   ....[144]....
        /*0a0c*/ 	.word	0x00008f70
        /*0a10*/ 	.word	0x00000000
        /*0a14*/ 	.word	0x000000b8
        /*0a18*/ 	.short	0x010a
        /*0a1a*/ 	.byte	0xff
	.zero		1


	//   ....[145]....
        /*0a1c*/ 	.word	0x00008fd0
        /*0a20*/ 	.word	0x00000000
        /*0a24*/ 	.word	0x000000a0
        /*0a28*/ 	.short	0x010a
        /*0a2a*/ 	.byte	0xff
	.zero		1


	//   ....[146]....
        /*0a2c*/ 	.word	0x00009030
        /*0a30*/ 	.word	0x00000000
        /*0a34*/ 	.word	0x000000a8
        /*0a38*/ 	.short	0x010a
        /*0a3a*/ 	.byte	0xff
	.zero		1


	//   ....[147]....
        /*0a3c*/ 	.word	0x00009090
        /*0a40*/ 	.word	0x00000000
        /*0a44*/ 	.word	0x000000b0
        /*0a48*/ 	.short	0x010a
        /*0a4a*/ 	.byte	0xff
	.zero		1


	//   ....[148]....
        /*0a4c*/ 	.word	0x000090e0
        /*0a50*/ 	.word	0x00000003
        /*0a54*/ 	.word	0x000000d0
        /*0a58*/ 	.short	0x010a
        /*0a5a*/ 	.byte	0xff
	.zero		1


	//   ....[149]....
        /*0a5c*/ 	.word	0x00009140
        /*0a60*/ 	.word	0x00000000
        /*0a64*/ 	.word	0x00000080
        /*0a68*/ 	.short	0x010a
        /*0a6a*/ 	.byte	0xff
	.zero		1


	//   ....[150]....
        /*0a6c*/ 	.word	0x00009190
        /*0a70*/ 	.word	0x00000047
        /*0a74*/ 	.word	0x000000f0
        /*0a78*/ 	.short	0x010a
        /*0a7a*/ 	.byte	0xff
	.zero		1


	//   ....[151]....
        /*0a7c*/ 	.word	0x000091e0
        /*0a80*/ 	.word	0x00000002
        /*0a84*/ 	.word	0x00000080
        /*0a88*/ 	.short	0x010a
        /*0a8a*/ 	.byte	0xff
	.zero		1


	//   ....[152]....
        /*0a8c*/ 	.word	0x00009230
        /*0a90*/ 	.word	0x00000000
        /*0a94*/ 	.word	0x00000080
        /*0a98*/ 	.short	0x010a
        /*0a9a*/ 	.byte	0xff
	.zero		1


	//   ....[153]....
        /*0a9c*/ 	.word	0x00009280
        /*0aa0*/ 	.word	0x00000002
        /*0aa4*/ 	.word	0x00000080
        /*0aa8*/ 	.short	0x010a
        /*0aaa*/ 	.byte	0xff
	.zero		1


	//----- nvinfo : EIATTR_NUM_MBARRIERS
	.align		4
.L_47:
        /*0aac*/ 	.byte	0x03, 0x38
        /*0aae*/ 	.short	0x002a


	//----- nvinfo : EIATTR_EXIT_INSTR_OFFSETS
	.align		4
        /*0ab0*/ 	.byte	0x04, 0x1c
        /*0ab2*/ 	.short	(.L_49 - .L_48)


	//   ....[0]....
.L_48:
        /*0ab4*/ 	.word	0x00002c30


	//   ....[1]....
        /*0ab8*/ 	.word	0x00003140


	//   ....[2]....
        /*0abc*/ 	.word	0x000031a0


	//   ....[3]....
        /*0ac0*/ 	.word	0x00004120


	//   ....[4]....
        /*0ac4*/ 	.word	0x00005350


	//   ....[5]....
        /*0ac8*/ 	.word	0x00005390


	//   ....[6]....
        /*0acc*/ 	.word	0x00008460


	//   ....[7]....
        /*0ad0*/ 	.word	0x000084e0


	//   ....[8]....
        /*0ad4*/ 	.word	0x00008510


	//   ....[9]....
        /*0ad8*/ 	.word	0x00008590


	//----- nvinfo : EIATTR_MAX_THREADS
	.align		4
.L_49:
        /*0adc*/ 	.byte	0x04, 0x05
        /*0ade*/ 	.short	(.L_51 - .L_50)
.L_50:
        /*0ae0*/ 	.word	0x00000100
        /*0ae4*/ 	.word	0x00000001
        /*0ae8*/ 	.word	0x00000001


	//----- nvinfo : EIATTR_CRS_STACK_SIZE
	.align		4
.L_51:
        /*0aec*/ 	.byte	0x04, 0x1e
        /*0aee*/ 	.short	(.L_53 - .L_52)
.L_52:
        /*0af0*/ 	.word	0x00000000


	//----- nvinfo : EIATTR_CBANK_PARAM_SIZE
	.align		4
.L_53:
        /*0af4*/ 	.byte	0x03, 0x19
        /*0af6*/ 	.short	0x0800


	//----- nvinfo : EIATTR_PARAM_CBANK
	.align		4
        /*0af8*/ 	.byte	0x04, 0x0a
        /*0afa*/ 	.short	(.L_55 - .L_54)
	.align		4
.L_54:
        /*0afc*/ 	.word	index@(.nv.constant0._ZN7cutlass13device_kernelINS_4gemm6kernel13GemmUniversalIN4cute5tupleIJiiiiEEENS1_10collective13CollectiveMmaINS1_35MainloopSm100TmaUmmaWarpSpecializedILi8ELi2ELi4ENS5_IJNS4_1CILi2EEENSA_ILi1EEESC_EEEEENS5_IJNSA_ILi64EEENSA_ILi128EEENSA_ILi32EEEEEEfNS5_IJlSC_lEEEfSJ_NS4_8TiledMMAINS4_8MMA_AtomIJNS4_17SM100_MMA_TF32_SSINS_10tfloat32_tESN_fLi64ELi128ELNS4_4UMMA5MajorE0ELSP_0ELNSO_7ScaleInE0ELSQ_0EEEEEENS4_6LayoutINS5_IJSC_SC_SC_EEENS5_IJNSA_ILi0EEESV_SV_EEEEENS5_IJNS4_10UnderscoreESY_SY_EEEEENS4_13SM90_TMA_LOADENS4_14ComposedLayoutINS4_7SwizzleILi3ELi4ELi3EEENS4_18smem_ptr_flag_bitsILi32EEENST_INS5_IJNSA_ILi8EEESH_EEENS5_IJSH_SC_EEEEEEEvNS4_8identityENS4_23SM90_TMA_LOAD_MULTICASTES1B_vS1C_EENS_8epilogue10collective18CollectiveEpilogueINS1F_23Sm100TmaWarpSpecializedILi4ELi2ELi16ELb1ELb0EEEJSI_NS5_IJNST_ISF_SC_EENST_ISH_SC_EEEEEfSJ_fSJ_NS1F_6fusion15FusionCallbacksIS1J_NS1N_17LinearCombinationIffffLNS_15FloatRoundStyleE2EEESI_S1M_JEEENS4_5SM1004TMEM4LOAD26SM100_TMEM_LOAD_16dp128b8xES11_S1B_NS4_17SM75_U32x4_LDSM_NENS4_14SM90_TMA_STOREES1B_NS4_17SM90_U32x4_STSM_NENS4_39AutoVectorizingCopyWithAssumedAlignmentILi128EEEEEEvvEEEEvNT_6ParamsE)
        /*0b00*/ 	.short	0x0380
        /*0b02*/ 	.short	0x0800


	//----- nvinfo : EIATTR_SW_WAR
	.align		4
.L_55:
        /*0b04*/ 	.byte	0x04, 0x36
        /*0b06*/ 	.short	(.L_57 - .L_56)
.L_56:
        /*0b08*/ 	.word	0x00000008
.L_57:


//--------------------- .nv.callgraph             --------------------------
	.section	.nv.callgraph,"",@"SHT_CUDA_CALLGRAPH"
	.align	4
	.sectionentsize	8
	.align		4
        /*0000*/ 	.word	0x00000000
	.align		4
        /*0004*/ 	.word	0xffffffff
	.align		4
        /*0008*/ 	.word	index@(_ZN7cutlass13device_kernelINS_4gemm6kernel13GemmUniversalIN4cute5tupleIJiiiiEEENS1_10collective13CollectiveMmaINS1_35MainloopSm100TmaUmmaWarpSpecializedILi8ELi2ELi4ENS5_IJNS4_1CILi2EEENSA_ILi1EEESC_EEEEENS5_IJNSA_ILi64EEENSA_ILi128EEENSA_ILi32EEEEEEfNS5_IJlSC_lEEEfSJ_NS4_8TiledMMAINS4_8MMA_AtomIJNS4_17SM100_MMA_TF32_SSINS_10tfloat32_tESN_fLi64ELi128ELNS4_4UMMA5MajorE0ELSP_0ELNSO_7ScaleInE0ELSQ_0EEEEEENS4_6LayoutINS5_IJSC_SC_SC_EEENS5_IJNSA_ILi0EEESV_SV_EEEEENS5_IJNS4_10UnderscoreESY_SY_EEEEENS4_13SM90_TMA_LOADENS4_14ComposedLayoutINS4_7SwizzleILi3ELi4ELi3EEENS4_18smem_ptr_flag_bitsILi32EEENST_INS5_IJNSA_ILi8EEESH_EEENS5_IJSH_SC_EEEEEEEvNS4_8identityENS4_23SM90_TMA_LOAD_MULTICASTES1B_vS1C_EENS_8epilogue10collective18CollectiveEpilogueINS1F_23Sm100TmaWarpSpecializedILi4ELi2ELi16ELb1ELb0EEEJSI_NS5_IJNST_ISF_SC_EENST_ISH_SC_EEEEEfSJ_fSJ_NS1F_6fusion15FusionCallbacksIS1J_NS1N_17LinearCombinationIffffLNS_15FloatRoundStyleE2EEESI_S1M_JEEENS4_5SM1004TMEM4LOAD26SM100_TMEM_LOAD_16dp128b8xES11_S1B_NS4_17SM75_U32x4_LDSM_NENS4_14SM90_TMA_STOREES1B_NS4_17SM90_U32x4_STSM_NENS4_39AutoVectorizingCopyWithAssumedAlignmentILi128EEEEEEvvEEEEvNT_6ParamsE)
	.align		4
        /*000c*/ 	.word	index@(__assertfail)
	.align		4
        /*0010*/ 	.word	0x00000000
	.align		4
        /*0014*/ 	.word	0xfffffffe
	.align		4
        /*0018*/ 	.word	0x00000000
	.align		4
        /*001c*/ 	.word	0xfffffffd
	.align		4
        /*0020*/ 	.word	0x00000000
	.align		4
        /*0024*/ 	.word	0xfffffffc


//--------------------- .nv.constant4             --------------------------
	.section	.nv.constant4,"a",@progbits
	.align	8
	.align		8
.nv.constant4:
        /*0000*/ 	.dword	__assertfail
	.align		8
        /*0008*/ 	.dword	__unnamed_1
	.align		8
        /*0010*/ 	.dword	__unnamed_2
	.align		8
        /*0018*/ 	.dword	_ZN40_INTERNAL_763e7276_4_k_cu_81ce9d2f_289234cuda3std3__45__cpo5beginE
	.align		8
        /*0020*/ 	.dword	_ZN40_INTERNAL_763e7276_4_k_cu_81ce9d2f_289234cuda3std3__45__cpo3endE
	.align		8
        /*0028*/ 	.dword	_ZN40_INTERNAL_763e7276_4_k_cu_81ce9d2f_289234cuda3std3__45__cpo6cbeginE
	.align		8
        /*0030*/ 	.dword	_ZN40_INTERNAL_763e7276_4_k_cu_81ce9d2f_289234cuda3std3__45__cpo4cendE
	.align		8
        /*0038*/ 	.dword	_ZN40_INTERNAL_763e7276_4_k_cu_81ce9d2f_289234cuda3std3__442_GLOBAL__N__763e7276_4_k_cu_81ce9d2f_289236ignoreE
	.align		8
        /*0040*/ 	.dword	_ZN40_INTERNAL_763e7276_4_k_cu_81ce9d2f_289234cuda3std3__419piecewise_constructE
	.align		8
        /*0048*/ 	.dword	_ZN40_INTERNAL_763e7276_4_k_cu_81ce9d2f_289234cuda3std3__48in_placeE
	.align		8
        /*0050*/ 	.dword	_ZN40_INTERNAL_763e7276_4_k_cu_81ce9d2f_289234cuda3std6ranges3__45__cpo4swapE
	.align		8
        /*0058*/ 	.dword	_ZN40_INTERNAL_763e7276_4_k_cu_81ce9d2f_289234cuda3std6ranges3__45__cpo9iter_moveE
	.align		8
        /*0060*/ 	.dword	_ZN40_INTERNAL_763e7276_4_k_cu_81ce9d2f_289234cute7productE
	.align		8
        /*0068*/ 	.dword	_ZN40_INTERNAL_763e7276_4_k_cu_81ce9d2f_289234cute1_E
	.align		8
        /*0070*/ 	.dword	$str$25
	.align		8
        /*0078*/ 	.dword	$str$26
	.align		8
        /*0080*/ 	.dword	$str$27
	.align		8
        /*0088*/ 	.dword	$str$28


//--------------------- .text._ZN7cutlass13device_kernelINS_4gemm6kernel13GemmUniversalIN4cute5tupleIJiiiiEEENS1_10collective13CollectiveMmaINS1_35MainloopSm100TmaUmmaWarpSpecializedILi8ELi2ELi4ENS5_IJNS4_1CILi2EEENSA_ILi1EEESC_EEEEENS5_IJNSA_ILi64EEENSA_ILi128EEENSA_ILi32EEEEEEfNS5_IJlSC_lEEEfSJ_NS4_8TiledMMAINS4_8MMA_AtomIJNS4_17SM100_MMA_TF32_SSINS_10tfloat32_tESN_fLi64ELi128ELNS4_4UMMA5MajorE0ELSP_0ELNSO_7ScaleInE0ELSQ_0EEEEEENS4_6LayoutINS5_IJSC_SC_SC_EEENS5_IJNSA_ILi0EEESV_SV_EEEEENS5_IJNS4_10UnderscoreESY_SY_EEEEENS4_13SM90_TMA_LOADENS4_14ComposedLayoutINS4_7SwizzleILi3ELi4ELi3EEENS4_18smem_ptr_flag_bitsILi32EEENST_INS5_IJNSA_ILi8EEESH_EEENS5_IJSH_SC_EEEEEEEvNS4_8identityENS4_23SM90_TMA_LOAD_MULTICASTES1B_vS1C_EENS_8epilogue10collective18CollectiveEpilogueINS1F_23Sm100TmaWarpSpecializedILi4ELi2ELi16ELb1ELb0EEEJSI_NS5_IJNST_ISF_SC_EENST_ISH_SC_EEEEEfSJ_fSJ_NS1F_6fusion15FusionCallbacksIS1J_NS1N_17LinearCombinationIffffLNS_15FloatRoundStyleE2EEESI_S1M_JEEENS4_5SM1004TMEM4LOAD26SM100_TMEM_LOAD_16dp128b8xES11_S1B_NS4_17SM75_U32x4_LDSM_NENS4_14SM90_TMA_STOREES1B_NS4_17SM90_U32x4_STSM_NENS4_39AutoVectorizingCopyWithAssumedAlignmentILi128EEEEEEvvEEEEvNT_6ParamsE --------------------------
	.section	.text._ZN7cutlass13device_kernelINS_4gemm6kernel13GemmUniversalIN4cute5tupleIJiiiiEEENS1_10collective13CollectiveMmaINS1_35MainloopSm100TmaUmmaWarpSpecializedILi8ELi2ELi4ENS5_IJNS4_1CILi2EEENSA_ILi1EEESC_EEEEENS5_IJNSA_ILi64EEENSA_ILi128EEENSA_ILi32EEEEEEfNS5_IJlSC_lEEEfSJ_NS4_8TiledMMAINS4_8MMA_AtomIJNS4_17SM100_MMA_TF32_SSINS_10tfloat32_tESN_fLi64ELi128ELNS4_4UMMA5MajorE0ELSP_0ELNSO_7ScaleInE0ELSQ_0EEEEEENS4_6LayoutINS5_IJSC_SC_SC_EEENS5_IJNSA_ILi0EEESV_SV_EEEEENS5_IJNS4_10UnderscoreESY_SY_EEEEENS4_13SM90_TMA_LOADENS4_14ComposedLayoutINS4_7SwizzleILi3ELi4ELi3EEENS4_18smem_ptr_flag_bitsILi32EEENST_INS5_IJNSA_ILi8EEESH_EEENS5_IJSH_SC_EEEEEEEvNS4_8identityENS4_23SM90_TMA_LOAD_MULTICASTES1B_vS1C_EENS_8epilogue10collective18CollectiveEpilogueINS1F_23Sm100TmaWarpSpecializedILi4ELi2ELi16ELb1ELb0EEEJSI_NS5_IJNST_ISF_SC_EENST_ISH_SC_EEEEEfSJ_fSJ_NS1F_6fusion15FusionCallbacksIS1J_NS1N_17LinearCombinationIffffLNS_15FloatRoundStyleE2EEESI_S1M_JEEENS4_5SM1004TMEM4LOAD26SM100_TMEM_LOAD_16dp128b8xES11_S1B_NS4_17SM75_U32x4_LDSM_NENS4_14SM90_TMA_STOREES1B_NS4_17SM90_U32x4_STSM_NENS4_39AutoVectorizingCopyWithAssumedAlignmentILi128EEEEEEvvEEEEvNT_6ParamsE,"ax",@progbits
	.align	128
.text._ZN7cutlass13device_kernelINS_4gemm6kernel13GemmUniversalIN4cute5tupleIJiiiiEEENS1_10collective13CollectiveMmaINS1_35MainloopSm100TmaUmmaWarpSpecializedILi8ELi2ELi4ENS5_IJNS4_1CILi2EEENSA_ILi1EEESC_EEEEENS5_IJNSA_ILi64EEENSA_ILi128EEENSA_ILi32EEEEEEfNS5_IJlSC_lEEEfSJ_NS4_8TiledMMAINS4_8MMA_AtomIJNS4_17SM100_MMA_TF32_SSINS_10tfloat32_tESN_fLi64ELi128ELNS4_4UMMA5MajorE0ELSP_0ELNSO_7ScaleInE0ELSQ_0EEEEEENS4_6LayoutINS5_IJSC_SC_SC_EEENS5_IJNSA_ILi0EEESV_SV_EEEEENS5_IJNS4_10UnderscoreESY_SY_EEEEENS4_13SM90_TMA_LOADENS4_14ComposedLayoutINS4_7SwizzleILi3ELi4ELi3EEENS4_18smem_ptr_flag_bitsILi32EEENST_INS5_IJNSA_ILi8EEESH_EEENS5_IJSH_SC_EEEEEEEvNS4_8identityENS4_23SM90_TMA_LOAD_MULTICASTES1B_vS1C_EENS_8epilogue10collective18CollectiveEpilogueINS1F_23Sm100TmaWarpSpecializedILi4ELi2ELi16ELb1ELb0EEEJSI_NS5_IJNST_ISF_SC_EENST_ISH_SC_EEEEEfSJ_fSJ_NS1F_6fusion15FusionCallbacksIS1J_NS1N_17LinearCombinationIffffLNS_15FloatRoundStyleE2EEESI_S1M_JEEENS4_5SM1004TMEM4LOAD26SM100_TMEM_LOAD_16dp128b8xES11_S1B_NS4_17SM75_U32x4_LDSM_NENS4_14SM90_TMA_STOREES1B_NS4_17SM90_U32x4_STSM_NENS4_39AutoVectorizingCopyWithAssumedAlignmentILi128EEEEEEvvEEEEvNT_6ParamsE:
        .type           _ZN7cutlass13device_kernelINS_4gemm6kernel13GemmUniversalIN4cute5tupleIJiiiiEEENS1_10collective13CollectiveMmaINS1_35MainloopSm100TmaUmmaWarpSpecializedILi8ELi2ELi4ENS5_IJNS4_1CILi2EEENSA_ILi1EEESC_EEEEENS5_IJNSA_ILi64EEENSA_ILi128EEENSA_ILi32EEEEEEfNS5_IJlSC_lEEEfSJ_NS4_8TiledMMAINS4_8MMA_AtomIJNS4_17SM100_MMA_TF32_SSINS_10tfloat32_tESN_fLi64ELi128ELNS4_4UMMA5MajorE0ELSP_0ELNSO_7ScaleInE0ELSQ_0EEEEEENS4_6LayoutINS5_IJSC_SC_SC_EEENS5_IJNSA_ILi0EEESV_SV_EEEEENS5_IJNS4_10UnderscoreESY_SY_EEEEENS4_13SM90_TMA_LOADENS4_14ComposedLayoutINS4_7SwizzleILi3ELi4ELi3EEENS4_18smem_ptr_flag_bitsILi32EEENST_INS5_IJNSA_ILi8EEESH_EEENS5_IJSH_SC_EEEEEEEvNS4_8identityENS4_23SM90_TMA_LOAD_MULTICASTES1B_vS1C_EENS_8epilogue10collective18CollectiveEpilogueINS1F_23Sm100TmaWarpSpecializedILi4ELi2ELi16ELb1ELb0EEEJSI_NS5_IJNST_ISF_SC_EENST_ISH_SC_EEEEEfSJ_fSJ_NS1F_6fusion15FusionCallbacksIS1J_NS1N_17LinearCombinationIffffLNS_15FloatRoundStyleE2EEESI_S1M_JEEENS4_5SM1004TMEM4LOAD26SM100_TMEM_LOAD_16dp128b8xES11_S1B_NS4_17SM75_U32x4_LDSM_NENS4_14SM90_TMA_STOREES1B_NS4_17SM90_U32x4_STSM_NENS4_39AutoVectorizingCopyWithAssumedAlignmentILi128EEEEEEvvEEEEvNT_6ParamsE,@function
        .size           _ZN7cutlass13device_kernelINS_4gemm6kernel13GemmUniversalIN4cute5tupleIJiiiiEEENS1_10collective13CollectiveMmaINS1_35MainloopSm100TmaUmmaWarpSpecializedILi8ELi2ELi4ENS5_IJNS4_1CILi2EEENSA_ILi1EEESC_EEEEENS5_IJNSA_ILi64EEENSA_ILi128EEENSA_ILi32EEEEEEfNS5_IJlSC_lEEEfSJ_NS4_8TiledMMAINS4_8MMA_AtomIJNS4_17SM100_MMA_TF32_SSINS_10tfloat32_tESN_fLi64ELi128ELNS4_4UMMA5MajorE0ELSP_0ELNSO_7ScaleInE0ELSQ_0EEEEEENS4_6LayoutINS5_IJSC_SC_SC_EEENS5_IJNSA_ILi0EEESV_SV_EEEEENS5_IJNS4_10UnderscoreESY_SY_EEEEENS4_13SM90_TMA_LOADENS4_14ComposedLayoutINS4_7SwizzleILi3ELi4ELi3EEENS4_18smem_ptr_flag_bitsILi32EEENST_INS5_IJNSA_ILi8EEESH_EEENS5_IJSH_SC_EEEEEEEvNS4_8identityENS4_23SM90_TMA_LOAD_MULTICASTES1B_vS1C_EENS_8epilogue10collective18CollectiveEpilogueINS1F_23Sm100TmaWarpSpecializedILi4ELi2ELi16ELb1ELb0EEEJSI_NS5_IJNST_ISF_SC_EENST_ISH_SC_EEEEEfSJ_fSJ_NS1F_6fusion15FusionCallbacksIS1J_NS1N_17LinearCombinationIffffLNS_15FloatRoundStyleE2EEESI_S1M_JEEENS4_5SM1004TMEM4LOAD26SM100_TMEM_LOAD_16dp128b8xES11_S1B_NS4_17SM75_U32x4_LDSM_NENS4_14SM90_TMA_STOREES1B_NS4_17SM90_U32x4_STSM_NENS4_39AutoVectorizingCopyWithAssumedAlignmentILi128EEEEEEvvEEEEvNT_6ParamsE,(.L_x_196 - _ZN7cutlass13device_kernelINS_4gemm6kernel13GemmUniversalIN4cute5tupleIJiiiiEEENS1_10collective13CollectiveMmaINS1_35MainloopSm100TmaUmmaWarpSpecializedILi8ELi2ELi4ENS5_IJNS4_1CILi2EEENSA_ILi1EEESC_EEEEENS5_IJNSA_ILi64EEENSA_ILi128EEENSA_ILi32EEEEEEfNS5_IJlSC_lEEEfSJ_NS4_8TiledMMAINS4_8MMA_AtomIJNS4_17SM100_MMA_TF32_SSINS_10tfloat32_tESN_fLi64ELi128ELNS4_4UMMA5MajorE0ELSP_0ELNSO_7ScaleInE0ELSQ_0EEEEEENS4_6LayoutINS5_IJSC_SC_SC_EEENS5_IJNSA_ILi0EEESV_SV_EEEEENS5_IJNS4_10UnderscoreESY_SY_EEEEENS4_13SM90_TMA_LOADENS4_14ComposedLayoutINS4_7SwizzleILi3ELi4ELi3EEENS4_18smem_ptr_flag_bitsILi32EEENST_INS5_IJNSA_ILi8EEESH_EEENS5_IJSH_SC_EEEEEEEvNS4_8identityENS4_23SM90_TMA_LOAD_MULTICASTES1B_vS1C_EENS_8epilogue10collective18CollectiveEpilogueINS1F_23Sm100TmaWarpSpecializedILi4ELi2ELi16ELb1ELb0EEEJSI_NS5_IJNST_ISF_SC_EENST_ISH_SC_EEEEEfSJ_fSJ_NS1F_6fusion15FusionCallbacksIS1J_NS1N_17LinearCombinationIffffLNS_15FloatRoundStyleE2EEESI_S1M_JEEENS4_5SM1004TMEM4LOAD26SM100_TMEM_LOAD_16dp128b8xES11_S1B_NS4_17SM75_U32x4_LDSM_NENS4_14SM90_TMA_STOREES1B_NS4_17SM90_U32x4_STSM_NENS4_39AutoVectorizingCopyWithAssumedAlignmentILi128EEEEEEvvEEEEvNT_6ParamsE)
        .other          _ZN7cutlass13device_kernelINS_4gemm6kernel13GemmUniversalIN4cute5tupleIJiiiiEEENS1_10collective13CollectiveMmaINS1_35MainloopSm100TmaUmmaWarpSpecializedILi8ELi2ELi4ENS5_IJNS4_1CILi2EEENSA_ILi1EEESC_EEEEENS5_IJNSA_ILi64EEENSA_ILi128EEENSA_ILi32EEEEEEfNS5_IJlSC_lEEEfSJ_NS4_8TiledMMAINS4_8MMA_AtomIJNS4_17SM100_MMA_TF32_SSINS_10tfloat32_tESN_fLi64ELi128ELNS4_4UMMA5MajorE0ELSP_0ELNSO_7ScaleInE0ELSQ_0EEEEEENS4_6LayoutINS5_IJSC_SC_SC_EEENS5_IJNSA_ILi0EEESV_SV_EEEEENS5_IJNS4_10UnderscoreESY_SY_EEEEENS4_13SM90_TMA_LOADENS4_14ComposedLayoutINS4_7SwizzleILi3ELi4ELi3EEENS4_18smem_ptr_flag_bitsILi32EEENST_INS5_IJNSA_ILi8EEESH_EEENS5_IJSH_SC_EEEEEEEvNS4_8identityENS4_23SM90_TMA_LOAD_MULTICASTES1B_vS1C_EENS_8epilogue10collective18CollectiveEpilogueINS1F_23Sm100TmaWarpSpecializedILi4ELi2ELi16ELb1ELb0EEEJSI_NS5_IJNST_ISF_SC_EENST_ISH_SC_EEEEEfSJ_fSJ_NS1F_6fusion15FusionCallbacksIS1J_NS1N_17LinearCombinationIffffLNS_15FloatRoundStyleE2EEESI_S1M_JEEENS4_5SM1004TMEM4LOAD26SM100_TMEM_LOAD_16dp128b8xES11_S1B_NS4_17SM75_U32x4_LDSM_NENS4_14SM90_TMA_STOREES1B_NS4_17SM90_U32x4_STSM_NENS4_39AutoVectorizingCopyWithAssumedAlignmentILi128EEEEEEvvEEEEvNT_6ParamsE,@"STO_CUDA_ENTRY STV_DEFAULT"
_ZN7cutlass13device_kernelINS_4gemm6kernel13GemmUniversalIN4cute5tupleIJiiiiEEENS1_10collective13CollectiveMmaINS1_35MainloopSm100TmaUmmaWarpSpecializedILi8ELi2ELi4ENS5_IJNS4_1CILi2EEENSA_ILi1EEESC_EEEEENS5_IJNSA_ILi64EEENSA_ILi128EEENSA_ILi32EEEEEEfNS5_IJlSC_lEEEfSJ_NS4_8TiledMMAINS4_8MMA_AtomIJNS4_17SM100_MMA_TF32_SSINS_10tfloat32_tESN_fLi64ELi128ELNS4_4UMMA5MajorE0ELSP_0ELNSO_7ScaleInE0ELSQ_0EEEEEENS4_6LayoutINS5_IJSC_SC_SC_EEENS5_IJNSA_ILi0EEESV_SV_EEEEENS5_IJNS4_10UnderscoreESY_SY_EEEEENS4_13SM90_TMA_LOADENS4_14ComposedLayoutINS4_7SwizzleILi3ELi4ELi3EEENS4_18smem_ptr_flag_bitsILi32EEENST_INS5_IJNSA_ILi8EEESH_EEENS5_IJSH_SC_EEEEEEEvNS4_8identityENS4_23SM90_TMA_LOAD_MULTICASTES1B_vS1C_EENS_8epilogue10collective18CollectiveEpilogueINS1F_23Sm100TmaWarpSpecializedILi4ELi2ELi16ELb1ELb0EEEJSI_NS5_IJNST_ISF_SC_EENST_ISH_SC_EEEEEfSJ_fSJ_NS1F_6fusion15FusionCallbacksIS1J_NS1N_17LinearCombinationIffffLNS_15FloatRoundStyleE2EEESI_S1M_JEEENS4_5SM1004TMEM4LOAD26SM100_TMEM_LOAD_16dp128b8xES11_S1B_NS4_17SM75_U32x4_LDSM_NENS4_14SM90_TMA_STOREES1B_NS4_17SM90_U32x4_STSM_NENS4_39AutoVectorizingCopyWithAssumedAlignmentILi128EEEEEEvvEEEEvNT_6ParamsE:
[----:B------:R-:W1:Y:S01]  /*0000*/  LDC R1, c[0x0][0x37c] ;  /* 0x0000df00ff017b82 */ /* 0x000e620000000800 */
[----:B------:R-:W2:Y:S01]  /*0010*/  S2R R65, SR_TID.X ;  /* 0x0000000000417919 */ /* 0x000ea20000002100 */
[----:B------:R-:W3:Y:S01]  /*0020*/  LDCU.64 UR8, c[0x0][0x890] ;  /* 0x00011200ff0877ac */ /* 0x000ee20008000a00 */
[----:B------:R-:W-:Y:S02]  /*0030*/  PRMT R52, RZ, 0x7610, R52 ;  /* 0x00007610ff347816 */ /* 0x000fe40000000034 */
[----:B------:R-:W-:Y:S01]  /*0040*/  ELECT P3, URZ, PT ;  /* 0x0000000000ff782f */ /* 0x000fe20003860000 */
[----:B---3--:R-:W-:-:S04]  /*0050*/  UISETP.NE.U32.AND UP0, UPT, UR8, URZ, UPT ;  /* 0x000000ff0800728c */ /* 0x008fc8000bf05070 */
[----:B------:R-:W-:Y:S01]  /*0060*/  UISETP.NE.AND.EX UP0, UPT, UR9, URZ, UPT, UP0 ;  /* 0x000000ff0900728c */ /* 0x000fe2000bf05300 */
[----:B--2---:R-:W-:-:S05]  /*0070*/  SHF.R.U32.HI R53, RZ, 0x5, R65 ;  /* 0x00000005ff357819 */ /* 0x004fca0000011641 */
[----:B------:R-:W2:Y:S02]  /*0080*/  SHFL.IDX PT, R0, R53, RZ, 0x1f ;  /* 0x00001fff35007589 */ /* 0x000ea400000e0000 */
[----:B--2---:R-:W-:Y:S01]  /*0090*/  R2UR UR18, R0 ;  /* 0x00000000001272ca */ /* 0x004fe200000e0000 */
[----:B-1----:R-:W-:-:S14]  /*00a0*/  BRA.U UP0, `(.L_x_0) ;  /* 0x0000000100307547 */ /* 0x002fdc000b800000 */
[----:B------:R-:W1:Y:S02]  /*00b0*/  LDCU.64 UR4, c[0x0][0x888] ;  /* 0x00011100ff0477ac */ /* 0x000e640008000a00 */
[----:B-1----:R-:W-:-:S04]  /*00c0*/  UISETP.NE.U32.AND UP0, UPT, UR4, URZ, UPT ;  /* 0x000000ff0400728c */ /* 0x002fc8000bf05070 */
[----:B------:R-:W-:-:S09]  /*00d0*/  UISETP.NE.AND.EX UP0, UPT, UR5, URZ, UPT, UP0 ;  /* 0x000000ff0500728c */ /* 0x000fd2000bf05300 */
[----:B------:R-:W-:Y:S05]  /*00e0*/  BRA.U !UP0, `(.L_x_1) ;  /* 0x0000000108147547 */ /* 0x000fea000b800000 */
[----:B------:R-:W1:Y:S01]  /*00f0*/  LDC.64 R2, c[0x0][0x888] ;  /* 0x00022200ff027b82 */ /* 0x000e620000000a00 */
[----:B------:R-:W1:Y:S02]  /*0100*/  LDCU.64 UR4, c[0x0][0x358] ;  /* 0x00006b00ff0477ac */ /* 0x000e640008000a00 */
[----:B-1----:R1:W5:Y:S01]  /*0110*/  LDG.E R27, desc[UR4][R2.64] ;  /* 0x00000004021b7981 */ /* 0x002362000c1e1900 */
[----:B------:R-:W-:Y:S01]  /*0120*/  HFMA2 R52, -RZ, RZ, 0, 5.9604644775390625e-08 ;  /* 0x00000001ff347431 */ /* 0x000fe200000001ff */
[----:B------:R-:W-:Y:S05]  /*0130*/  BRA `(.L_x_0) ;  /* 0x00000000000c7947 */ /* 0x000fea0003800000 */
.L_x_1:
[----:B------:R-:W1:Y:S01]  /*0140*/  LDCU UR4, c[0x0][0x880] ;  /* 0x00011000ff0477ac */ /* 0x000e620008000800 */
[----:B------:R-:W-:Y:S01]  /*0150*/  HFMA2 R52, -RZ, RZ, 0, 5.9604644775390625e-08 ;  /* 0x00000001ff347431 */ /* 0x000fe200000001ff */
[----:B-1----:R-:W-:-:S07]  /*0160*/  MOV R27, UR4 ;  /* 0x00000004001b7c02 */ /* 0x002fce0008000f00 */
.L_x_0:
[----:B------:R-:W2:Y:S02]  /*0170*/  LDCU.64 UR4, c[0x0][0x8b0] ;  /* 0x00011600ff0477ac */ /* 0x000ea40008000a00 */
[----:B--2---:R-:W-:-:S04]  /*0180*/  UISETP.NE.U32.AND UP0, UPT, UR4, URZ, UPT ;  /* 0x000000ff0400728c */ /* 0x004fc8000bf05070 */
[----:B------:R-:W-:-:S09]  /*0190*/  UISETP.NE.AND.EX UP0, UPT, UR5, URZ, UPT, UP0 ;  /* 0x000000ff0500728c */ /* 0x000fd2000bf05300 */
[----:B------:R-:W-:Y:S05]  /*01a0*/  BRA.U UP0, `(.L_x_2) ;  /* 0x0000000100287547 */ /* 0x000fea000b800000 */
[----:B------:R-:W2:Y:S02]  /*01b0*/  LDCU.64 UR4, c[0x0][0x8a8] ;  /* 0x00011500ff0477ac */ /* 0x000ea40008000a00 */
[----:B--2---:R-:W-:-:S04]  /*01c0*/  UISETP.NE.U32.AND UP0, UPT, UR4, URZ, UPT ;  /* 0x000000ff0400728c */ /* 0x004fc8000bf05070 */
[----:B------:R-:W-:-:S09]  /*01d0*/  UISETP.NE.AND.EX UP0, UPT, UR5, URZ, UPT, UP0 ;  /* 0x000000ff0500728c */ /* 0x000fd2000bf05300 */
[----:B------:R-:W-:Y:S05]  /*01e0*/  BRA.U !UP0, `(.L_x_3) ;  /* 0x0000000108107547 */ /* 0x000fea000b800000 */
[----:B------:R-:W2:Y:S01]  /*01f0*/  LDC.64 R24, c[0x0][0x8a8] ;  /* 0x00022a00ff187b82 */ /* 0x000ea20000000a00 */
[----:B------:R-:W2:Y:S02]  /*0200*/  LDCU.64 UR4, c[0x0][0x358] ;  /* 0x00006b00ff0477ac */ /* 0x000ea40008000a00 */
[----:B--2---:R2:W5:Y:S01]  /*0210*/  LDG.E R24, desc[UR4][R24.64] ;  /* 0x0000000418187981 */ /* 0x004562000c1e1900 */
[----:B------:R-:W-:Y:S05]  /*0220*/  BRA `(.L_x_2) ;  /* 0x0000000000087947 */ /* 0x000fea0003800000 */
.L_x_3:
[----:B------:R-:W2:Y:S02]  /*0230*/  LDCU UR4, c[0x0][0x8a0] ;  /* 0x00011400ff0477ac */ /* 0x000ea40008000800 */
[----:B--2---:R-:W-:Y:S02]  /*0240*/  MOV R24, UR4 ;  /* 0x0000000400187c02 */ /* 0x004fe40008000f00 */
.L_x_2:
[----:B------:R-:W-:Y:S01]  /*0250*/  IMAD.U32 R0, RZ, RZ, UR18 ;  /* 0x00000012ff007e24 */ /* 0x000fe2000f8e00ff */
[----:B------:R-:W-:Y:S04]  /*0260*/  BSSY.RECONVERGENT B0, `(.L_x_4) ;  /* 0x000000c000007945 */ /* 0x000fe80003800200 */
[C---:B------:R-:W-:Y:S02]  /*0270*/  ISETP.NE.OR P1, PT, R0.reuse, 0x1, !P3 ;  /* 0x000000010000780c */ /* 0x040fe40005f25670 */
[----:B------:R-:W-:-:S11]  /*0280*/  ISETP.NE.OR P0, PT, R0, 0x3, !P3 ;  /* 0x000000030000780c */ /* 0x000fd60005f05670 */
[----:B------:R-:W-:Y:S05]  /*0290*/  @P1 BRA `(.L_x_5) ;  /* 0x0000000000201947 */ /* 0x000fea0003800000 */
[----:B------:R-:W3:Y:S02]  /*02a0*/  LDCU.64 UR4, c[0x0][0x348] ;  /* 0x00006900ff0477ac */ /* 0x000ee40008000a00 */
[----:B---3--:R-:W-:Y:S02]  /*02b0*/  UIADD3 UR6, UP1, UPT, UR4, 0x80, URZ ;  /* 0x0000008004067890 */ /* 0x008fe4000ff3e0ff */
[----:B------:R-:W-:Y:S02]  /*02c0*/  UIADD3 UR4, UP0, UPT, UR4, 0x180, URZ ;  /* 0x0000018004047890 */ /* 0x000fe4000ff1e0ff */
[----:B------:R-:W-:Y:S02]  /*02d0*/  UIADD3.X UR7, UPT, UPT, URZ, UR5, URZ, UP1, !UPT ;  /* 0x00000005ff077290 */ /* 0x000fe40008ffe4ff */
[----:B------:R-:W-:-:S07]  /*02e0*/  UIADD3.X UR5, UPT, UPT, URZ, UR5, URZ, UP0, !UPT ;  /* 0x00000005ff057290 */ /* 0x000fce00087fe4ff */
[----:B------:R3:W-:Y:S02]  /*02f0*/  UTMACCTL.PF [UR6] ;  /* 0x00000000060079b9 */ /* 0x0007e40008040000 */
[----:B------:R3:W-:Y:S02]  /*0300*/  UTMACCTL.PF [UR4] ;  /* 0x00000000040079b9 */ /* 0x0007e40008040000 */
[----:B---3--:R-:W-:Y:S01]  /*0310*/  NOP ;  /* 0x0000000000007918 */ /* 0x008fe20000000000 */
.L_x_5:
[----:B------:R-:W-:Y:S05]  /*0320*/  BSYNC.RECONVERGENT B0 ;  /* 0x0000000000007941 */ /* 0x000fea0003800200 */
.L_x_4:
[----:B------:R-:W-:Y:S04]  /*0330*/  BSSY.RECONVERGENT B0, `(.L_x_6) ;  /* 0x000000a000007945 */ /* 0x000fe80003800200 */
        /* <DEDUP_REMOVED lines=9> */
.L_x_7:
[----:B------:R-:W-:Y:S05]  /*03d0*/  BSYNC.RECONVERGENT B0 ;  /* 0x0000000000007941 */ /* 0x000fea0003800200 */
.L_x_6:
[----:B------:R-:W3:Y:S01]  /*03e0*/  LDCU.64 UR4, c[0x0][0x888] ;  /* 0x00011100ff0477ac */ /* 0x000ee20008000a00 */
[----:B------:R-:W-:Y:S02]  /*03f0*/  UISETP.EQ.U32.AND UP2, UPT, UR8, URZ, UPT ;  /* 0x000000ff0800728c */ /* 0x000fe4000bf42070 */
[----:B------:R-:W-:Y:S02]  /*0400*/  UPLOP3.LUT UP3, UPT, UPT, UPT, UPT, 0x80, 0x8 ;  /* 0x000000000008789c */ /* 0x000fe40003f6f070 */
[----:B---3--:R-:W-:-:S04]  /*0410*/  UISETP.NE.U32.AND UP0, UPT, UR4, URZ, UPT ;  /* 0x000000ff0400728c */ /* 0x008fc8000bf05070 */
[----:B------:R-:W-:-:S04]  /*0420*/  UISETP.NE.AND.EX UP1, UPT, UR5, URZ, UPT, UP0 ;  /* 0x000000ff0500728c */ /* 0x000fc8000bf25300 */
[----:B------:R-:W-:-:S04]  /*0430*/  UISETP.EQ.OR.EX UP4, UPT, UR9, URZ, !UP1, UP2 ;  /* 0x000000ff0900728c */ /* 0x000fc8000cf82720 */
[----:B------:R-:W-:-:S06]  /*0440*/  UP2UR UR4, UPR, URZ, 0x10 ;  /* 0x00000010ff047883 */ /* 0x000fcc0008000000 */
[----:B------:R-:W-:Y:S01]  /*0450*/  MOV R56, UR4 ;  /* 0x0000000400387c02 */ /* 0x000fe20008000f00 */
[----:B------:R-:W-:Y:S06]  /*0460*/  BRA.U !UP4, `(.L_x_8) ;  /* 0x000000010c207547 */ /* 0x000fec000b800000 */
[----:B------:R-:W-:Y:S01]  /*0470*/  UISETP.NE.U32.AND UP2, UPT, UR8, URZ, UPT ;  /* 0x000000ff0800728c */ /* 0x000fe2000bf45070 */
[----:B-----5:R-:W-:Y:S01]  /*0480*/  FSETP.NEU.AND P0, PT, R27, RZ, PT ;  /* 0x000000ff1b00720b */ /* 0x020fe20003f0d000 */
[----:B------:R-:W-:Y:S02]  /*0490*/  USEL UR4, URZ, 0xffffffff, UP1 ;  /* 0xffffffffff047887 */ /* 0x000fe40008800000 */
[----:B------:R-:W-:-:S10]  /*04a0*/  UISETP.NE.AND.EX UP2, UPT, UR9, URZ, UPT, UP2 ;  /* 0x000000ff0900728c */ /* 0x000fd4000bf45320 */
[----:B------:R-:W-:Y:S01]  /*04b0*/  VOTEU.ANY UP0, P0 ;  /* 0x0000000000ff7886 */ /* 0x000fe20000000100 */
[----:B------:R-:W-:-:S04]  /*04c0*/  @!UP2 USEL UR4, URZ, 0xffffffff, UP0 ;  /* 0xffffffffff04a887 */ /* 0x000fc80008000000 */
[----:B------:R-:W-:-:S04]  /*04d0*/  ULOP3.LUT UR4, UR4, 0x1, URZ, 0xc0, !UPT ;  /* 0x0000000104047892 */ /* 0x000fc8000f8ec0ff */
[----:B------:R-:W-:-:S11]  /*04e0*/  UISETP.NE.U32.AND UP3, UPT, UR4, 0x1, UPT ;  /* 0x000000010400788c */ /* 0x000fd6000bf65070 */
.L_x_8:
[----:B-1----:R-:W1:Y:S02]  /*04f0*/  SHFL.IDX PT, R2, R53, RZ, 0x1f ;  /* 0x00001fff35027589 */ /* 0x002e6400000e0000 */
[----:B-1----:R-:W-:-:S13]  /*0500*/  ISETP.NE.AND P0, PT, R2, RZ, PT ;  /* 0x000000ff0200720c */ /* 0x002fda0003f05270 */
[----:B------:R-:W-:Y:S05]  /*0510*/  @P0 BRA `(.L_x_9) ;  /* 0x0000000000840947 */ /* 0x000fea0003800000 */
[----:B------:R-:W-:Y:S01]  /*0520*/  ELECT P0, URZ, PT ;  /* 0x0000000000ff782f */ /* 0x000fe20003800000 */
[----:B------:R-:W-:-:S12]  /*0530*/  BSSY.RECONVERGENT B0, `(.L_x_9) ;  /* 0x000001f000007945 */ /* 0x000fd80003800200 */
[----:B------:R-:W-:Y:S05]  /*0540*/  @!P0 BRA `(.L_x_10) ;  /* 0x0000000000748947 */ /* 0x000fea0003800000 */
[----:B------:R-:W1:Y:S01]  /*0550*/  S2UR UR4, SR_CgaCtaId ;  /* 0x00000000000479c3 */ /* 0x000e620000008800 */
[----:B------:R-:W-:Y:S01]  /*0560*/  UMOV UR5, 0x400 ;  /* 0x0000040000057882 */ /* 0x000fe20000000000 */
[----:B------:R-:W-:Y:S01]  /*0570*/  UMOV UR8, 0x1 ;  /* 0x0000000100087882 */ /* 0x000fe20000000000 */
[----:B------:R-:W-:Y:S01]  /*0580*/  UMOV UR6, 0x2 ;  /* 0x0000000200067882 */ /* 0x000fe20000000000 */
[----:B------:R-:W-:-:S04]  /*0590*/  UIADD3 UR8, UPT, UPT, -UR8, 0x100000, URZ ;  /* 0x0010000008087890 */ /* 0x000fc8000fffe1ff */
[----:B------:R-:W-:Y:S02]  /*05a0*/  USHF.L.U32 UR9, UR8, 0xb, URZ ;  /* 0x0000000b08097899 */ /* 0x000fe400080006ff */
[----:B------:R-:W-:Y:S02]  /*05b0*/  USHF.L.U32 UR8, UR8, 0x1, URZ ;  /* 0x0000000108087899 */ /* 0x000fe400080006ff */
[----:B------:R-:W-:-:S04]  /*05c0*/  UIADD3 UR6, UPT, UPT, -UR6, 0x100000, URZ ;  /* 0x0010000006067890 */ /* 0x000fc8000fffe1ff */
[----:B------:R-:W-:Y:S02]  /*05d0*/  USHF.L.U32 UR7, UR6, 0xb, URZ ;  /* 0x0000000b06077899 */ /* 0x000fe400080006ff */
[----:B------:R-:W-:Y:S02]  /*05e0*/  USHF.L.U32 UR6, UR6, 0x1, URZ ;  /* 0x0000000106067899 */ /* 0x000fe400080006ff */
[----:B-1----:R-:W-:Y:S01]  /*05f0*/  ULEA UR4, UR4, UR5, 0x18 ;  /* 0x0000000504047291 */ /* 0x002fe2000f8ec0ff */
[----:B------:R-:W1:Y:S11]  /*0600*/  FENCE.VIEW.ASYNC.S ;  /* 0x00000000000073c6 */ /* 0x000e760000000000 */
[----:B-1----:R1:W3:Y:S01]  /*0610*/  SYNCS.EXCH.64 URZ, [UR4], UR8 ;  /* 0x0000000804ff75b2 */ /* 0x0022e20008000100 */
[----:B------:R1:W4:Y:S01]  /*0620*/  SYNCS.EXCH.64 URZ, [UR4+0x40], UR6 ;  /* 0x0000400604ff75b2 */ /* 0x0003220008000100 */
[----:B------:R1:W1:Y:S01]  /*0630*/  SYNCS.EXCH.64 URZ, [UR4+0x8], UR8 ;  /* 0x0000080804ff75b2 */ /* 0x0002620008000100 */
        /* <DEDUP_REMOVED lines=13> */
[----:B------:R-:W-:Y:S01]  /*0710*/  NOP ;  /* 0x0000000000007918 */ /* 0x000fe20000000000 */
.L_x_10:
[----:B-1----:R-:W-:Y:S05]  /*0720*/  BSYNC.RECONVERGENT B0 ;  /* 0x0000000000007941 */ /* 0x002fea0003800200 */
.L_x_9:
[----:B------:R-:W1:Y:S01]  /*0730*/  SHFL.IDX PT, R2, R53, RZ, 0x1f ;  /* 0x00001fff35027589 */ /* 0x000e6200000e0000 */
[----:B------:R-:W-:Y:S01]  /*0740*/  NOP ;  /* 0x0000000000007918 */ /* 0x000fe20000000000 */
[----:B-1----:R-:W-:-:S13]  /*0750*/  ISETP.NE.AND P0, PT, R2, 0x1, PT ;  /* 0x000000010200780c */ /* 0x002fda0003f05270 */
[----:B------:R-:W-:Y:S05]  /*0760*/  @P0 BRA `(.L_x_11) ;  /* 0x0000000000580947 */ /* 0x000fea0003800000 */
        /* <DEDUP_REMOVED lines=9> */
[----:B------:R-:W-:Y:S01]  /*0800*/  USHF.L.U32 UR6, UR6, 0x1, URZ ;  /* 0x0000000106067899 */ /* 0x000fe200080006ff */
[----:B------:R-:W-:Y:S01]  /*0810*/  ELECT P0, URZ, PT ;  /* 0x0000000000ff782f */ /* 0x000fe20003800000 */
[----:B-1----:R-:W-:Y:S01]  /*0820*/  ULEA UR4, UR4, UR5, 0x18 ;  /* 0x0000000504047291 */ /* 0x002fe2000f8ec0ff */
[----:B------:R-:W1:Y:S11]  /*0830*/  FENCE.VIEW.ASYNC.S ;  /* 0x00000000000073c6 */ /* 0x000e760000000000 */
[----:B-1----:R1:W1:Y:S01]  /*0840*/  SYNCS.EXCH.64 URZ, [UR4+0x80], UR8 ;  /* 0x0000800804ff75b2 */ /* 0x0022620008000100 */
        /* <DEDUP_REMOVED lines=8> */
.L_x_11:
[----:B------:R-:W2:Y:S01]  /*08d0*/  SHFL.IDX PT, R2, R53, RZ, 0x1f ;  /* 0x00001fff35027589 */ /* 0x000ea200000e0000 */
[----:B------:R-:W-:Y:S01]  /*08e0*/  NOP ;  /* 0x0000000000007918 */ /* 0x000fe20000000000 */
[----:B--2---:R-:W-:-:S13]  /*08f0*/  ISETP.NE.AND P0, PT, R2, 0x3, PT ;  /* 0x000000030200780c */ /* 0x004fda0003f05270 */
[----:B------:R-:W-:Y:S05]  /*0900*/  @P0 BRA `(.L_x_12) ;  /* 0x0000000000300947 */ /* 0x000fea0003800000 */
[----:B-1----:R-:W1:Y:S01]  /*0910*/  S2UR UR4, SR_CgaCtaId ;  /* 0x00000000000479c3 */ /* 0x002e620000008800 */
[----:B------:R-:W-:Y:S01]  /*0920*/  UMOV UR6, 0x400 ;  /* 0x0000040000067882 */ /* 0x000fe20000000000 */
[----:B------:R-:W-:Y:S01]  /*0930*/  UMOV UR5, 0x20 ;  /* 0x0000002000057882 */ /* 0x000fe20000000000 */
[----:B------:R-:W-:Y:S01]  /*0940*/  ELECT P0, URZ, PT ;  /* 0x0000000000ff782f */ /* 0x000fe20003800000 */
[----:B-1----:R-:W-:Y:S02]  /*0950*/  ULEA UR6, UR4, UR6, 0x18 ;  /* 0x0000000604067291 */ /* 0x002fe4000f8ec0ff */
[----:B------:R-:W-:-:S04]  /*0960*/  UIADD3 UR4, UPT, UPT, -UR5, 0x100000, URZ ;  /* 0x0010000005047890 */ /* 0x000fc8000fffe1ff */
[----:B------:R-:W-:Y:S02]  /*0970*/  USHF.L.U32 UR5, UR4, 0xb, URZ ;  /* 0x0000000b04057899 */ /* 0x000fe400080006ff */
[----:B------:R-:W-:Y:S01]  /*0980*/  USHF.L.U32 UR4, UR4, 0x1, URZ ;  /* 0x0000000104047899 */ /* 0x000fe200080006ff */
[----:B------:R-:W1:Y:S11]  /*0990*/  FENCE.VIEW.ASYNC.S ;  /* 0x00000000000073c6 */ /* 0x000e760000000000 */
[----:B-1----:R2:W1:Y:S01]  /*09a0*/  SYNCS.EXCH.64 URZ, [UR6+0xc0], UR4 ;  /* 0x0000c00406ff75b2 */ /* 0x0024620008000100 */
[----:B------:R2:W1:Y:S02]  /*09b0*/  SYNCS.EXCH.64 URZ, [UR6+0xc8], UR4 ;  /* 0x0000c80406ff75b2 */ /* 0x0004640008000100 */
[----:B--2---:R-:W-:Y:S01]  /*09c0*/  NOP ;  /* 0x0000000000007918 */ /* 0x004fe20000000000 */
.L_x_12:
[----:B------:R-:W2:Y:S01]  /*09d0*/  SHFL.IDX PT, R2, R53, RZ, 0x1f ;  /* 0x00001fff35027589 */ /* 0x000ea200000e0000 */
[----:B------:R-:W-:Y:S01]  /*09e0*/  NOP ;  /* 0x0000000000007918 */ /* 0x000fe20000000000 */
[----:B--2---:R-:W-:-:S13]  /*09f0*/  ISETP.NE.AND P0, PT, R2, 0x4, PT ;  /* 0x000000040200780c */ /* 0x004fda0003f05270 */
[----:B------:R-:W-:Y:S05]  /*0a00*/  @P0 BRA `(.L_x_13) ;  /* 0x00000000004c0947 */ /* 0x000fea0003800000 */
[----:B-1----:R-:W1:Y:S01]  /*0a10*/  S2UR UR6, SR_CgaCtaId ;  /* 0x00000000000679c3 */ /* 0x002e620000008800 */
[----:B------:R-:W-:Y:S01]  /*0a20*/  UMOV UR4, 0x1e0 ;  /* 0x000001e000047882 */ /* 0x000fe20000000000 */
[----:B------:R-:W-:Y:S01]  /*0a30*/  UMOV UR5, 0x400 ;  /* 0x0000040000057882 */ /* 0x000fe20000000000 */
[----:B------:R-:W-:Y:S01]  /*0a40*/  USEL UR4, UR4, 0x1a0, UP3 ;  /* 0x000001a004047887 */ /* 0x000fe20009800000 */
[----:B------:R-:W-:Y:S01]  /*0a50*/  UMOV UR8, 0x1 ;  /* 0x0000000100087882 */ /* 0x000fe20000000000 */
[----:B------:R-:W-:Y:S01]  /*0a60*/  ELECT P0, URZ, PT ;  /* 0x0000000000ff782f */ /* 0x000fe20003800000 */
[----:B------:R-:W-:-:S04]  /*0a70*/  UIADD3 UR8, UPT, UPT, -UR8, 0x100000, URZ ;  /* 0x0010000008087890 */ /* 0x000fc8000fffe1ff */
[----:B------:R-:W-:Y:S02]  /*0a80*/  USHF.L.U32 UR9, UR8, 0xb, URZ ;  /* 0x0000000b08097899 */ /* 0x000fe400080006ff */
[----:B------:R-:W-:Y:S02]  /*0a90*/  USHF.L.U32 UR8, UR8, 0x1, URZ ;  /* 0x0000000108087899 */ /* 0x000fe400080006ff */
[----:B-1----:R-:W-:Y:S02]  /*0aa0*/  ULEA UR6, UR6, UR5, 0x18 ;  /* 0x0000000506067291 */ /* 0x002fe4000f8ec0ff */
[----:B------:R-:W-:-:S04]  /*0ab0*/  UIADD3 UR4, UPT, UPT, -UR4, 0x100000, URZ ;  /* 0x0010000004047890 */ /* 0x000fc8000fffe1ff */
[----:B------:R-:W-:Y:S02]  /*0ac0*/  USHF.L.U32 UR5, UR4, 0xb, URZ ;  /* 0x0000000b04057899 */ /* 0x000fe400080006ff */
[----:B------:R-:W-:Y:S01]  /*0ad0*/  USHF.L.U32 UR4, UR4, 0x1, URZ ;  /* 0x0000000104047899 */ /* 0x000fe200080006ff */
[----:B------:R-:W1:Y:S03]  /*0ae0*/  FENCE.VIEW.ASYNC.S ;  /* 0x00000000000073c6 */ /* 0x000e660000000000 */
[----:B-1----:R2:W1:Y:S08]  /*0af0*/  SYNCS.EXCH.64 URZ, [UR6+0xd0], UR8 ;  /* 0x0000d00806ff75b2 */ /* 0x0024700008000100 */
[----:B------:R2:W1:Y:S01]  /*0b00*/  SYNCS.EXCH.64 URZ, [UR6+0xe0], UR4 ;  /* 0x0000e00406ff75b2 */ /* 0x0004620008000100 */
[----:B------:R2:W1:Y:S01]  /*0b10*/  SYNCS.EXCH.64 URZ, [UR6+0xd8], UR8 ;  /* 0x0000d80806ff75b2 */ /* 0x0004620008000100 */
[----:B------:R2:W1:Y:S02]  /*0b20*/  SYNCS.EXCH.64 URZ, [UR6+0xe8], UR4 ;  /* 0x0000e80406ff75b2 */ /* 0x0004640008000100 */
[----:B--2---:R-:W-:Y:S01]  /*0b30*/  NOP ;  /* 0x0000000000007918 */ /* 0x004fe20000000000 */
.L_x_13:
[----:B------:R-:W2:Y:S01]  /*0b40*/  SHFL.IDX PT, R2, R53, RZ, 0x1f ;  /* 0x00001fff35027589 */ /* 0x000ea200000e0000 */
[----:B------:R-:W-:Y:S01]  /*0b50*/  NOP ;  /* 0x0000000000007918 */ /* 0x000fe20000000000 */
[----:B--2---:R-:W-:-:S13]  /*0b60*/  ISETP.NE.AND P0, PT, R2, 0x5, PT ;  /* 0x000000050200780c */ /* 0x004fda0003f05270 */
[----:B------:R-:W-:Y:S05]  /*0b70*/  @P0 BRA `(.L_x_14) ;  /* 0x0000000000580947 */ /* 0x000fea0003800000 */
[----:B-1----:R-:W1:Y:S01]  /*0b80*/  S2UR UR4, SR_CgaCtaId ;  /* 0x00000000000479c3 */ /* 0x002e620000008800 */
        /* <DEDUP_REMOVED lines=19> */
[----:B------:R2:W1:Y:S02]  /*0cc0*/  SYNCS.EXCH.64 URZ, [UR4+0x128], UR6 ;  /* 0x0001280604ff75b2 */ /* 0x0004640008000100 */
[----:B--2---:R-:W-:Y:S01]  /*0cd0*/  NOP ;  /* 0x0000000000007918 */ /* 0x004fe20000000000 */
.L_x_14:
[----:B------:R-:W2:Y:S01]  /*0ce0*/  SHFL.IDX PT, R2, R53, RZ, 0x1f ;  /* 0x00001fff35027589 */ /* 0x000ea200000e0000 */
[----:B------:R-:W-:Y:S01]  /*0cf0*/  NOP ;  /* 0x0000000000007918 */ /* 0x000fe20000000000 */
[----:B--2---:R-:W-:-:S13]  /*0d00*/  ISETP.NE.AND P0, PT, R2, 0x3, PT ;  /* 0x000000030200780c */ /* 0x004fda0003f05270 */
[----:B------:R-:W-:Y:S05]  /*0d10*/  @P0 BRA `(.L_x_15) ;  /* 0x0000000000380947 */ /* 0x000fea0003800000 */
[----:B------:R-:W2:Y:S01]  /*0d20*/  S2UR UR5, SR_CgaCtaId ;  /* 0x00000000000579c3 */ /* 0x000ea20000008800 */
[----:B-1----:R-:W-:Y:S01]  /*0d30*/  UMOV UR4, 0x400 ;  /* 0x0000040000047882 */ /* 0x002fe20000000000 */
[----:B------:R-:W-:Y:S01]  /*0d40*/  UMOV UR6, 0x20 ;  /* 0x0000002000067882 */ /* 0x000fe20000000000 */
[----:B------:R-:W-:Y:S01]  /*0d50*/  ELECT P0, URZ, PT ;  /* 0x0000000000ff782f */ /* 0x000fe20003800000 */
[----:B------:R-:W-:-:S04]  /*0d60*/  UIADD3 UR6, UPT, UPT, -UR6, 0x100000, URZ ;  /* 0x0010000006067890 */ /* 0x000fc8000fffe1ff */
[----:B------:R-:W-:Y:S02]  /*0d70*/  USHF.L.U32 UR7, UR6, 0xb, URZ ;  /* 0x0000000b06077899 */ /* 0x000fe400080006ff */
[----:B------:R-:W-:Y:S02]  /*0d80*/  USHF.L.U32 UR6, UR6, 0x1, URZ ;  /* 0x0000000106067899 */ /* 0x000fe400080006ff */
[----:B--2---:R-:W-:Y:S01]  /*0d90*/  ULEA UR4, UR5, UR4, 0x18 ;  /* 0x0000000405047291 */ /* 0x004fe2000f8ec0ff */
[----:B------:R-:W1:Y:S11]  /*0da0*/  FENCE.VIEW.ASYNC.S ;  /* 0x00000000000073c6 */ /* 0x000e760000000000 */
[----:B-1----:R2:W1:Y:S01]  /*0db0*/  SYNCS.EXCH.64 URZ, [UR4+0x130], UR6 ;  /* 0x0001300604ff75b2 */ /* 0x0024620008000100 */
[----:B------:R2:W1:Y:S01]  /*0dc0*/  SYNCS.EXCH.64 URZ, [UR4+0x140], UR6 ;  /* 0x0001400604ff75b2 */ /* 0x0004620008000100 */
[----:B------:R2:W1:Y:S01]  /*0dd0*/  SYNCS.EXCH.64 URZ, [UR4+0x138], UR6 ;  /* 0x0001380604ff75b2 */ /* 0x0004620008000100 */
[----:B------:R2:W1:Y:S02]  /*0de0*/  SYNCS.EXCH.64 URZ, [UR4+0x148], UR6 ;  /* 0x0001480604ff75b2 */ /* 0x0004640008000100 */
[----:B--2---:R-:W-:Y:S01]  /*0df0*/  NOP ;  /* 0x0000000000007918 */ /* 0x004fe20000000000 */
.L_x_15:
[----:B-1----:R-:W1:Y:S01]  /*0e00*/  LDCU UR4, c[0x0][0x36c] ;  /* 0x00006d80ff0477ac */ /* 0x002e620008000800 */
[----:B------:R-:W-:Y:S01]  /*0e10*/  ISETP.NE.OR P3, PT, R0, 0x2, !P3 ;  /* 0x000000020000780c */ /* 0x000fe20005f65670 */
[----:B------:R-:W-:Y:S01]  /*0e20*/  NOP ;  /* 0x0000000000007918 */ /* 0x000fe20000000000 */
[----:B------:R-:W-:Y:S01]  /*0e30*/  LOP3.LUT R0, R65, 0x1f, RZ, 0xc0, !PT ;  /* 0x0000001f41007812 */ /* 0x000fe200078ec0ff */
[----:B------:R-:W-:Y:S02]  /*0e40*/  UISETP.NE.AND UP4, UPT, UR18, 0x2, UPT ;  /* 0x000000021200788c */ /* 0x000fe4000bf85270 */
[----:B------:R-:W-:Y:S02]  /*0e50*/  UISETP.NE.AND UP5, UPT, UR18, URZ, UPT ;  /* 0x000000ff1200728c */ /* 0x000fe4000bfa5270 */
[----:B-1----:R-:W-:-:S09]  /*0e60*/  UISETP.EQ.U32.AND UP6, UPT, UR4, 0x1, UPT ;  /* 0x000000010400788c */ /* 0x002fd2000bfc2070 */
[----:B------:R-:W-:Y:S05]  /*0e70*/  BRA.U !UP6, `(.L_x_16) ;  /* 0x000000010e087547 */ /* 0x000fea000b800000 */
[----:B---34-:R-:W-:Y:S01]  /*0e80*/  UCGABAR_ARV ;  /* 0x00000000000079c7 */ /* 0x018fe20008000000 */
[----:B------:R-:W-:Y:S05]  /*0e90*/  BRA `(.L_x_17) ;  /* 0x0000000000047947 */ /* 0x000fea0003800000 */
.L_x_16:
[----:B---34-:R-:W-:Y:S01]  /*0ea0*/  NOP ;  /* 0x0000000000007918 */ /* 0x018fe20000000000 */
.L_x_17:
[----:B------:R-:W1:Y:S01]  /*0eb0*/  S2UR UR30, SR_CTAID.X ;  /* 0x00000000001e79c3 */ /* 0x000e620000002500 */
[----:B------:R-:W-:-:S05]  /*0ec0*/  CS2R.32 R55, SR_CgaSize ;  /* 0x0000000000377805 */ /* 0x000fca0000008a00 */
[----:B------:R-:W-:-:S05]  /*0ed0*/  IMAD R55, R55, -0xa0, RZ ;  /* 0xffffff6037377824 */ /* 0x000fca00078e02ff */
[----:B------:R-:W-:-:S14]  /*0ee0*/  R2UR UR5, R55 ;  /* 0x00000000370572ca */ /* 0x000fdc00000e0000 */
[----:B------:R-:W2:Y:S01]  /*0ef0*/  LDCU UR5, c[0x0][UR5+0x2b0] ;  /* 0x00005600050577ac */ /* 0x000ea20008000800 */
[----:B------:R-:W-:-:S05]  /*0f00*/  CS2R.32 R55, SR_CgaSize ;  /* 0x0000000000377805 */ /* 0x000fca0000008a00 */
[----:B------:R-:W-:-:S05]  /*0f10*/  IMAD R55, R55, -0xa0, RZ ;  /* 0xffffff6037377824 */ /* 0x000fca00078e02ff */
[----:B------:R-:W-:-:S14]  /*0f20*/  R2UR UR4, R55 ;  /* 0x00000000370472ca */ /* 0x000fdc00000e0000 */
[----:B------:R-:W3:Y:S01]  /*0f30*/  LDCU UR4, c[0x0][UR4+0x2b4] ;  /* 0x00005680040477ac */ /* 0x000ee20008000800 */
[----:B------:R-:W4:Y:S01]  /*0f40*/  S2UR UR31, SR_CTAID.Y ;  /* 0x00000000001f79c3 */ /* 0x000f220000002600 */
[----:B------:R-:W-:-:S05]  /*0f50*/  CS2R.32 R55, SR_CgaSize ;  /* 0x0000000000377805 */ /* 0x000fca0000008a00 */
[----:B------:R-:W-:-:S05]  /*0f60*/  IMAD R55, R55, -0xa0, RZ ;  /* 0xffffff6037377824 */ /* 0x000fca00078e02ff */
[----:B------:R-:W-:-:S14]  /*0f70*/  R2UR UR7, R55 ;  /* 0x00000000370772ca */ /* 0x000fdc00000e0000 */
[----:B------:R-:W3:Y:S01]  /*0f80*/  LDCU UR7, c[0x0][UR7+0x2a0] ;  /* 0x00005400070777ac */ /* 0x000ee20008000800 */
[----:B------:R-:W-:-:S05]  /*0f90*/  CS2R.32 R55, SR_CgaSize ;  /* 0x0000000000377805 */ /* 0x000fca0000008a00 */
[----:B------:R-:W-:-:S05]  /*0fa0*/  IMAD R55, R55, -0xa0, RZ ;  /* 0xffffff6037377824 */ /* 0x000fca00078e02ff */
[----:B------:R-:W-:-:S14]  /*0fb0*/  R2UR UR8, R55 ;  /* 0x00000000370872ca */ /* 0x000fdc00000e0000 */
[----:B------:R-:W3:Y:S01]  /*0fc0*/  LDCU UR8, c[0x0][UR8+0x2a4] ;  /* 0x00005480080877ac */ /* 0x000ee20008000800 */
[----:B------:R-:W3:Y:S01]  /*0fd0*/  S2UR UR9, SR_CgaCtaId ;  /* 0x00000000000979c3 */ /* 0x000ee20000008800 */
[----:B------:R-:W3:Y:S01]  /*0fe0*/  LDCU UR19, c[0x0][0xb24] ;  /* 0x00016480ff1377ac */ /* 0x000ee20008000800 */
[----:B------:R-:W3:Y:S01]  /*0ff0*/  LDCU UR42, c[0x0][0xb24] ;  /* 0x00016480ff2a77ac */ /* 0x000ee20008000800 */
[----:B-1----:R-:W-:Y:S01]  /*1000*/  I2FP.F32.U32 R3, UR30 ;  /* 0x0000001e00037c45 */ /* 0x002fe20008201000 */
[----:B------:R-:W1:Y:S04]  /*1010*/  LDCU UR22, c[0x0][0xb30] ;  /* 0x00016600ff1677ac */ /* 0x000e680008000800 */
[----:B--2---:R-:W-:Y:S01]  /*1020*/  FMUL R3, R3, UR5 ;  /* 0x0000000503037c20 */ /* 0x004fe20008400000 */
[----:B----4-:R-:W-:-:S05]  /*1030*/  I2FP.F32.U32 R2, UR31 ;  /* 0x0000001f00027c45 */ /* 0x010fca0008201000 */
[----:B------:R-:W2:Y:S01]  /*1040*/  F2I.U32.TRUNC.NTZ R3, R3 ;  /* 0x0000000300037305 */ /* 0x000ea2000020f000 */
[----:B---3--:R-:W-:Y:S01]  /*1050*/  FMUL R2, R2, UR4 ;  /* 0x0000000402027c20 */ /* 0x008fe20008400000 */
[----:B------:R-:W-:-:S06]  /*1060*/  USHF.L.U32 UR28, UR9, 0xb, URZ ;  /* 0x0000000b091c7899 */ /* 0x000fcc00080006ff */
[----:B------:R-:W3:Y:S01]  /*1070*/  F2I.U32.TRUNC.NTZ R2, R2 ;  /* 0x0000000200027305 */ /* 0x000ee2000020f000 */
[----:B------:R-:W-:Y:S01]  /*1080*/  ULOP3.LUT UR28, UR28, 0x800, URZ, 0xc0, !UPT ;  /* 0x000008001c1c7892 */ /* 0x000fe2000f8ec0ff */
[----:B--2---:R-:W-:Y:S02]  /*1090*/  R2UR UR4, R3 ;  /* 0x00000000030472ca */ /* 0x004fe400000e0000 */
[----:B---3--:R-:W-:Y:S02]  /*10a0*/  R2UR UR6, R2 ;  /* 0x00000000020672ca */ /* 0x008fe400000e0000 */
[----:B------:R-:W-:-:S09]  /*10b0*/  PRMT R2, RZ, 0x7610, R2 ;  /* 0x00007610ff027816 */ /* 0x000fd20000000002 */
[----:B------:R-:W-:-:S04]  /*10c0*/  UIADD3 UR5, UPT, UPT, -UR4, URZ, URZ ;  /* 0x000000ff04057290 */ /* 0x000fc8000fffe1ff */
[----:B------:R-:W-:Y:S02]  /*10d0*/  UIMAD UR5, UR7, UR5, UR30 ;  /* 0x00000005070572a4 */ /* 0x000fe4000f8e021e */
[----:B------:R-:W-:-:S04]  /*10e0*/  UIADD3 UR4, UPT, UPT, -UR6, URZ, URZ ;  /* 0x000000ff06047290 */ /* 0x000fc8000fffe1ff */
[----:B------:R-:W-:Y:S01]  /*10f0*/  IMAD.U32 R55, RZ, RZ, UR5 ;  /* 0x00000005ff377e24 */ /* 0x000fe2000f8e00ff */
[----:B------:R-:W-:-:S06]  /*1100*/  UIMAD UR4, UR8, UR4, UR31 ;  /* 0x00000004080472a4 */ /* 0x000fcc000f8e021f */
[----:B------:R-:W-:Y:S01]  /*1110*/  IMAD.U32 R54, RZ, RZ, UR4 ;  /* 0x00000004ff367e24 */ /* 0x000fe2000f8e00ff */
[----:B-1----:R-:W-:Y:S06]  /*1120*/  BRA.U UP5, `(.L_x_18) ;  /* 0x00000001052c7547 */ /* 0x002fec000b800000 */
[----:B------:R-:W-:Y:S02]  /*1130*/  R2UR UR4, R54 ;  /* 0x00000000360472ca */ /* 0x000fe400000e0000 */
[----:B------:R-:W-:-:S11]  /*1140*/  R2UR UR6, R55 ;  /* 0x00000000370672ca */ /* 0x000fd600000e0000 */
[----:B------:R-:W-:-:S04]  /*1150*/  UISETP.NE.AND UP0, UPT, UR4, URZ, UPT ;  /* 0x000000ff0400728c */ /* 0x000fc8000bf05270 */
[----:B------:R-:W-:-:S04]  /*1160*/  UISETP.EQ.OR UP0, UPT, UR6, URZ, !UP0 ;  /* 0x000000ff0600728c */ /* 0x000fc8000c702670 */
[----:B------:R-:W-:Y:S02]  /*1170*/  USEL UR5, URZ, 0x1, !UP0 ;  /* 0x00000001ff057887 */ /* 0x000fe4000c000000 */
[----:B------:R-:W-:-:S04]  /*1180*/  UISETP.NE.AND UP0, UPT, UR4, URZ, UPT ;  /* 0x000000ff0400728c */ /* 0x000fc8000bf05270 */
[----:B------:R-:W-:Y:S02]  /*1190*/  USEL UR4, URZ, 0x2, UP0 ;  /* 0x00000002ff047887 */ /* 0x000fe40008000000 */
[----:B------:R-:W-:-:S04]  /*11a0*/  UISETP.NE.AND UP0, UPT, UR6, 0x1, UPT ;  /* 0x000000010600788c */ /* 0x000fc8000bf05270 */
[----:B------:R-:W-:-:S04]  /*11b0*/  USEL UR4, UR4, 0x2, UP0 ;  /* 0x0000000204047887 */ /* 0x000fc80008000000 */
[----:B------:R-:W-:-:S06]  /*11c0*/  UIADD3 UR4, UPT, UPT, UR5, UR4, URZ ;  /* 0x0000000405047290 */ /* 0x000fcc000fffe0ff */
[----:B------:R-:W-:-:S07]  /*11d0*/  IMAD.U32 R2, RZ, RZ, UR4 ;  /* 0x00000004ff027e24 */ /* 0x000fce000f8e00ff */
.L_x_18:
[----:B------:R-:W1:Y:S01]  /*11e0*/  S2UR UR36, SR_CTAID.Z ;  /* 0x00000000002479c3 */ /* 0x000e620000002700 */
[----:B------:R-:W-:-:S09]  /*11f0*/  UISETP.GE.AND UP0, UPT, UR19, 0x1, UPT ;  /* 0x000000011300788c */ /* 0x000fd2000bf06270 */
[----:B------:R-:W-:Y:S05]  /*1200*/  BRA.U !UP0, `(.L_x_19) ;  /* 0x0000000108d47547 */ /* 0x000fea000b800000 */
[----:B------:R-:W2:Y:S01]  /*1210*/  LDCU.128 UR12, c[0x0][0xb10] ;  /* 0x00016200ff0c77ac */ /* 0x000ea20008000c00 */
[----:B------:R-:W3:Y:S01]  /*1220*/  LDCU UR20, c[0x0][0xb0c] ;  /* 0x00016180ff1477ac */ /* 0x000ee20008000800 */
[----:B------:R-:W4:Y:S01]  /*1230*/  LDCU UR6, c[0x0][0x370] ;  /* 0x00006e00ff0677ac */ /* 0x000f220008000800 */
[----:B------:R-:W1:Y:S01]  /*1240*/  LDCU UR7, c[0x0][0x374] ;  /* 0x00006e80ff0777ac */ /* 0x000e620008000800 */
[----:B------:R-:W1:Y:S01]  /*1250*/  LDCU UR21, c[0x0][0xb20] ;  /* 0x00016400ff1577ac */ /* 0x000e620008000800 */
[----:B--2---:R-:W-:Y:S02]  /*1260*/  UIMAD.WIDE.U32 UR4, UR30, UR12, URZ ;  /* 0x0000000c1e0472a5 */ /* 0x004fe4000f8e00ff */
[----:B---3--:R-:W-:Y:S01]  /*1270*/  UISETP.NE.AND UP0, UPT, UR20, 0x1, UPT ;  /* 0x000000011400788c */ /* 0x008fe2000bf05270 */
[----:B------:R-:W2:Y:S01]  /*1280*/  LDCU.64 UR8, c[0x0][0xb28] ;  /* 0x00016500ff0877ac */ /* 0x000ea20008000a00 */
[----:B----4-:R-:W-:-:S03]  /*1290*/  UIMAD.WIDE.U32 UR10, UR6, UR12, URZ ;  /* 0x0000000c060a72a5 */ /* 0x010fc6000f8e00ff */
[----:B------:R-:W-:Y:S01]  /*12a0*/  UMOV UR4, UR5 ;  /* 0x0000000500047c82 */ /* 0x000fe20008000000 */
[----:B------:R-:W-:Y:S02]  /*12b0*/  UISETP.NE.AND UP2, UPT, UR19, 0x1, UPT ;  /* 0x000000011300788c */ /* 0x000fe4000bf45270 */
[----:B------:R-:W-:Y:S01]  /*12c0*/  USHF.R.U32.HI UR4, URZ, UR13, UR4 ;  /* 0x0000000dff047299 */ /* 0x000fe20008011604 */
[----:B------:R-:W-:Y:S01]  /*12d0*/  UMOV UR10, UR11 ;  /* 0x0000000b000a7c82 */ /* 0x000fe20008000000 */
[----:B------:R-:W-:Y:S02]  /*12e0*/  UIMAD.WIDE.U32 UR16, UR31, UR15, URZ ;  /* 0x0000000f1f1072a5 */ /* 0x000fe4000f8e00ff */
[----:B------:R-:W-:Y:S02]  /*12f0*/  USEL UR5, UR30, UR4, !UP0 ;  /* 0x000000041e057287 */ /* 0x000fe4000c000000 */
[----:B------:R-:W-:Y:S02]  /*1300*/  @UP0 USHF.R.U32.HI UR6, URZ, UR13, UR10 ;  /* 0x0000000dff060299 */ /* 0x000fe4000801160a */
[----:B------:R-:W-:-:S02]  /*1310*/  UISETP.NE.AND UP0, UPT, UR14, 0x1, UPT ;  /* 0x000000010e00788c */ /* 0x000fc4000bf05270 */
[----:B-1----:R-:W-:Y:S02]  /*1320*/  UIMAD.WIDE.U32 UR10, UR7, UR15, URZ ;  /* 0x0000000f070a72a5 */ /* 0x002fe4000f8e00ff */
[----:B--2---:R-:W-:Y:S01]  /*1330*/  UIMAD.WIDE.U32 UR12, UR6, UR8, URZ ;  /* 0x00000008060c72a5 */ /* 0x004fe2000f8e00ff */
[----:B------:R-:W-:Y:S02]  /*1340*/  UMOV UR4, UR17 ;  /* 0x0000001100047c82 */ /* 0x000fe40008000000 */
[----:B------:R-:W-:Y:S02]  /*1350*/  USHF.R.U32.HI UR4, URZ, UR21, UR4 ;  /* 0x00000015ff047299 */ /* 0x000fe40008011604 */
[----:B------:R-:W-:Y:S02]  /*1360*/  UMOV UR10, UR11 ;  /* 0x0000000b000a7c82 */ /* 0x000fe40008000000 */
[----:B------:R-:W-:Y:S01]  /*1370*/  UMOV UR12, UR13 ;  /* 0x0000000d000c7c82 */ /* 0x000fe20008000000 */
[----:B------:R-:W-:-:S02]  /*1380*/  @UP0 USHF.R.U32.HI UR7, URZ, UR21, UR10 ;  /* 0x00000015ff070299 */ /* 0x000fc4000801160a */
[----:B------:R-:W-:Y:S02]  /*1390*/  USEL UR4, UR31, UR4, !UP0 ;  /* 0x000000041f047287 */ /* 0x000fe4000c000000 */
[----:B------:R-:W-:Y:S02]  /*13a0*/  UIMAD.WIDE.U32 UR10, UR7, UR8, URZ ;  /* 0x00000008070a72a5 */ /* 0x000fe4000f8e00ff */
[----:B------:R-:W-:Y:S02]  /*13b0*/  @UP2 USHF.R.U32.HI UR6, URZ, UR9, UR12 ;  /* 0x00000009ff062299 */ /* 0x000fe4000801160c */
[----:B------:R-:W-:-:S03]  /*13c0*/  UIMAD.WIDE.U32 UR12, UR4, UR8, URZ ;  /* 0x00000008040c72a5 */ /* 0x000fc6000f8e00ff */
[----:B------:R-:W-:Y:S02]  /*13d0*/  UMOV UR10, UR11 ;  /* 0x0000000b000a7c82 */ /* 0x000fe40008000000 */
[----:B------:R-:W-:Y:S02]  /*13e0*/  @UP2 USHF.R.U32.HI UR7, URZ, UR9, UR10 ;  /* 0x00000009ff072299 */ /* 0x000fe4000801160a */
[----:B------:R-:W-:Y:S02]  /*13f0*/  UIMAD UR10, UR6, UR19, URZ ;  /* 0x00000013060a72a4 */ /* 0x000fe4000f8e02ff */
[----:B------:R-:W-:-:S04]  /*1400*/  UIMAD UR7, UR7, UR19, URZ ;  /* 0x00000013070772a4 */ /* 0x000fc8000f8e02ff */
[----:B------:R-:W-:-:S03]  /*1410*/  UISETP.GE.AND UP0, UPT, UR4, UR7, UPT ;  /* 0x000000070400728c */ /* 0x000fc6000bf06270 */
[----:B------:R-:W-:Y:S01]  /*1420*/  UMOV UR7, UR13 ;  /* 0x0000000d00077c82 */ /* 0x000fe20008000000 */
[----:B------:R-:W-:Y:S02]  /*1430*/  UISETP.GE.OR UP0, UPT, UR5, UR10, UP0 ;  /* 0x0000000a0500728c */ /* 0x000fe40008706670 */
[----:B------:R-:W-:Y:S02]  /*1440*/  UIMAD.WIDE.U32 UR10, UR5, UR8, URZ ;  /* 0x00000008050a72a5 */ /* 0x000fe4000f8e00ff */
[----:B------:R-:W-:Y:S02]  /*1450*/  USHF.R.U32.HI UR7, URZ, UR9, UR7 ;  /* 0x00000009ff077299 */ /* 0x000fe40008011607 */
[----:B------:R-:W-:Y:S02]  /*1460*/  UIADD3 UR10, UPT, UPT, -UR4, URZ, URZ ;  /* 0x000000ff040a7290 */ /* 0x000fe4000fffe1ff */
[----:B------:R-:W-:Y:S02]  /*1470*/  USEL UR7, UR4, UR7, !UP2 ;  /* 0x0000000704077287 */ /* 0x000fe4000d000000 */
[----:B------:R-:W-:Y:S01]  /*1480*/  UIMAD UR10, UR14, UR10, UR31 ;  /* 0x0000000a0e0a72a4 */ /* 0x000fe2000f8e021f */
[----:B------:R-:W-:Y:S01]  /*1490*/  @!UP0 UMOV UR8, UR11 ;  /* 0x0000000b00088c82 */ /* 0x000fe20008000000 */
[----:B------:R-:W-:-:S02]  /*14a0*/  UIADD3 UR11, UPT, UPT, -UR5, URZ, URZ ;  /* 0x000000ff050b7290 */ /* 0x000fc4000fffe1ff */
[----:B------:R-:W-:Y:S02]  /*14b0*/  @!UP0 USHF.R.U32.HI UR8, URZ, UR9, UR8 ;  /* 0x00000009ff088299 */ /* 0x000fe40008011608 */
[----:B------:R-:W-:Y:S02]  /*14c0*/  UIADD3 UR9, UPT, UPT, -UR7, URZ, URZ ;  /* 0x000000ff07097290 */ /* 0x000fe4000fffe1ff */
[----:B------:R-:W-:Y:S02]  /*14d0*/  @!UP0 USEL UR8, UR5, UR8, !UP2 ;  /* 0x0000000805088287 */ /* 0x000fe4000d000000 */
[----:B------:R-:W-:Y:S02]  /*14e0*/  UIMAD UR9, UR19, UR9, UR4 ;  /* 0x00000009130972a4 */ /* 0x000fe4000f8e0204 */
[----:B------:R-:W-:Y:S02]  /*14f0*/  @!UP0 UIADD3 UR7, UPT, UPT, UR7, -UR8, URZ ;  /* 0x8000000807078290 */ /* 0x000fe4000fffe0ff */
[----:B------:R-:W-:-:S02]  /*1500*/  @!UP0 UIMAD UR6, UR9, UR6, UR8 ;  /* 0x00000006090682a4 */ /* 0x000fc4000f8e0208 */
[----:B------:R-:W-:Y:S02]  /*1510*/  @!UP0 UIMAD UR4, UR7, UR19, UR5 ;  /* 0x00000013070482a4 */ /* 0x000fe4000f8e0205 */
[----:B------:R-:W-:Y:S02]  /*1520*/  UIMAD UR30, UR20, UR11, UR30 ;  /* 0x0000000b141e72a4 */ /* 0x000fe4000f8e021e */
[----:B------:R-:W-:Y:S01]  /*1530*/  UIMAD UR31, UR4, UR14, UR10 ;  /* 0x0000000e041f72a4 */ /* 0x000fe2000f8e020a */
[----:B------:R-:W-:Y:S02]  /*1540*/  @!UP0 UMOV UR5, UR6 ;  /* 0x0000000600058c82 */ /* 0x000fe40008000000 */
[----:B------:R-:W-:-:S12]  /*1550*/  UIMAD UR30, UR5, UR20, UR30 ;  /* 0x00000014051e72a4 */ /* 0x000fd8000f8e021e */
.L_x_19:
[----:B------:R-:W-:-:S09]  /*1560*/  UISETP.NE.AND UP0, UPT, UR22, 0x1, UPT ;  /* 0x000000011600788c */ /* 0x000fd2000bf05270 */
[----:B------:R-:W-:Y:S05]  /*1570*/  BRA.U UP0, `(.L_x_20) ;  /* 0x0000000100407547 */ /* 0x000fea000b800000 */
[----:B------:R-:W2:Y:S01]  /*1580*/  LDCU.128 UR8, c[0x0][0xb10] ;  /* 0x00016200ff0877ac */ /* 0x000ea20008000c00 */
[----:B------:R-:W3:Y:S01]  /*1590*/  LDCU UR12, c[0x0][0xb0c] ;  /* 0x00016180ff0c77ac */ /* 0x000ee20008000800 */
[----:B------:R-:W4:Y:S01]  /*15a0*/  LDCU UR13, c[0x0][0xb20] ;  /* 0x00016400ff0d77ac */ /* 0x000f220008000800 */
[----:B--2---:R-:W-:Y:S02]  /*15b0*/  UIMAD.WIDE.U32 UR4, UR30, UR8, URZ ;  /* 0x000000081e0472a5 */ /* 0x004fe4000f8e00ff */
[----:B------:R-:W-:Y:S02]  /*15c0*/  UIMAD.WIDE.U32 UR6, UR31, UR11, URZ ;  /* 0x0000000b1f0672a5 */ /* 0x000fe4000f8e00ff */
[----:B---3--:R-:W-:Y:S02]  /*15d0*/  UISETP.NE.AND UP0, UPT, UR12, 0x1, UPT ;  /* 0x000000010c00788c */ /* 0x008fe4000bf05270 */
[----:B------:R-:W-:-:S03]  /*15e0*/  USHF.R.U32.HI UR5, URZ, UR9, UR5 ;  /* 0x00000009ff057299 */ /* 0x000fc60008011605 */
[----:B------:R-:W-:Y:S01]  /*15f0*/  UMOV UR4, UR7 ;  /* 0x0000000700047c82 */ /* 0x000fe20008000000 */
[----:B------:R-:W-:Y:S02]  /*1600*/  USEL UR5, UR30, UR5, !UP0 ;  /* 0x000000051e057287 */ /* 0x000fe4000c000000 */
[----:B------:R-:W-:Y:S02]  /*1610*/  UISETP.NE.AND UP0, UPT, UR10, 0x1, UPT ;  /* 0x000000010a00788c */ /* 0x000fe4000bf05270 */
[----:B----4-:R-:W-:-:S04]  /*1620*/  USHF.R.U32.HI UR4, URZ, UR13, UR4 ;  /* 0x0000000dff047299 */ /* 0x010fc80008011604 */
[----:B------:R-:W-:-:S04]  /*1630*/  USEL UR4, UR31, UR4, !UP0 ;  /* 0x000000041f047287 */ /* 0x000fc8000c000000 */
[----:B------:R-:W-:Y:S02]  /*1640*/  UIADD3 UR6, UPT, UPT, UR5, -UR4, URZ ;  /* 0x8000000405067290 */ /* 0x000fe4000fffe0ff */
[----:B------:R-:W-:Y:S02]  /*1650*/  UIADD3 UR4, UPT, UPT, -UR5, UR4, URZ ;  /* 0x0000000405047290 */ /* 0x000fe4000fffe1ff */
[----:B------:R-:W-:Y:S02]  /*1660*/  UIMAD UR31, UR6, UR10, UR31 ;  /* 0x0000000a061f72a4 */ /* 0x000fe4000f8e021f */
[----:B------:R-:W-:-:S12]  /*1670*/  UIMAD UR30, UR4, UR12, UR30 ;  /* 0x0000000c041e72a4 */ /* 0x000fd8000f8e021e */
.L_x_20:
[----:B------:R-:W-:Y:S01]  /*1680*/  UISETP.NE.AND UP0, UPT, UR18, 0x2, UPT ;  /* 0x000000021200788c */ /* 0x000fe2000bf05270 */
[----:B------:R-:W-:Y:S09]  /*1690*/  BRA.U !UP6, `(.L_x_21) ;  /* 0x000000010e0c7547 */ /* 0x000ff2000b800000 */
[----:B------:R-:W-:Y:S01]  /*16a0*/  UCGABAR_WAIT ;  /* 0x0000000000007dc7 */ /* 0x000fe20008000000 */
[----:B------:R-:W-:Y:S01]  /*16b0*/  CCTL.IVALL ;  /* 0x00000000ff00798f */ /* 0x000fe20002000000 */
[----:B------:R-:W-:Y:S05]  /*16c0*/  BRA `(.L_x_22) ;  /* 0x0000000000047947 */ /* 0x000fea0003800000 */
.L_x_21:
[----:B------:R-:W-:Y:S06]  /*16d0*/  BAR.SYNC.DEFER_BLOCKING 0x0 ;  /* 0x0000000000007b1d */ /* 0x000fec0000010000 */
.L_x_22:
[----:B------:R-:W-:Y:S05]  /*16e0*/  BRA.U UP0, `(.L_x_23) ;  /* 0x0000001500587547 */ /* 0x000fea000b800000 */
[----:B------:R-:W2:Y:S01]  /*16f0*/  LDCU UR6, c[0x0][0x38c] ;  /* 0x00007180ff0677ac */ /* 0x000ea20008000800 */
[----:B------:R-:W3:Y:S01]  /*1700*/  S2UR UR8, SR_CgaCtaId ;  /* 0x00000000000879c3 */ /* 0x000ee20000008800 */
[----:B------:R-:W-:Y:S01]  /*1710*/  PLOP3.LUT P1, PT, PT, PT, UP3, 0x80, 0x8 ;  /* 0x000000000008781c */ /* 0x000fe20003f2f038 */
[----:B------:R-:W-:Y:S01]  /*1720*/  IMAD.MOV.U32 R12, RZ, RZ, 0x1 ;  /* 0x00000001ff0c7424 */ /* 0x000fe200078e00ff */
[----:B------:R-:W-:Y:S01]  /*1730*/  UMOV UR7, 0x400 ;  /* 0x0000040000077882 */ /* 0x000fe20000000000 */
[----:B------:R-:W-:Y:S01]  /*1740*/  UISETP.NE.AND UP1, UPT, UR18, URZ, UPT ;  /* 0x000000ff1200728c */ /* 0x000fe2000bf25270 */
[----:B------:R-:W-:Y:S01]  /*1750*/  ISETP.EQ.OR P2, PT, R0, RZ, P3 ;  /* 0x000000ff0000720c */ /* 0x000fe20001f42670 */
[----:B------:R-:W-:Y:S01]  /*1760*/  USEL UR24, URZ, 0x1, UP4 ;  /* 0x00000001ff187887 */ /* 0x000fe2000a000000 */
[----:B------:R-:W-:Y:S02]  /*1770*/  PLOP3.LUT P1, PT, P1, PT, PT, 0x8, 0x80 ;  /* 0x000000000080781c */ /* 0x000fe40000f2e170 */
[----:B------:R-:W-:Y:S01]  /*1780*/  CS2R R10, SRZ ;  /* 0x00000000000a7805 */ /* 0x000fe2000001ff00 */
[----:B------:R-:W-:Y:S01]  /*1790*/  IMAD.MOV.U32 R9, RZ, RZ, RZ ;  /* 0x000000ffff097224 */ /* 0x000fe200078e00ff */
[----:B------:R-:W4:Y:S01]  /*17a0*/  LDCU UR40, c[0x0][0x370] ;  /* 0x00006e00ff2877ac */ /* 0x000f220008000800 */
[----:B------:R-:W-:Y:S01]  /*17b0*/  IMAD.MOV.U32 R8, RZ, RZ, 0x1 ;  /* 0x00000001ff087424 */ /* 0x000fe200078e00ff */
[----:B------:R-:W1:Y:S01]  /*17c0*/  LDCU.64 UR26, c[0x0][0x348] ;  /* 0x00006900ff1a77ac */ /* 0x000e620008000a00 */
[----:B--2---:R-:W-:-:S02]  /*17d0*/  UIADD3 UR5, UPT, UPT, UR6, 0x1f, URZ ;  /* 0x0000001f06057890 */ /* 0x004fc4000fffe0ff */
[----:B------:R-:W-:Y:S02]  /*17e0*/  USHF.R.U32.HI UR45, URZ, 0x5, UR28 ;  /* 0x00000005ff2d7899 */ /* 0x000fe4000801161c */
[----:B------:R-:W-:Y:S02]  /*17f0*/  USHF.R.S32.HI UR4, URZ, 0x1f, UR5 ;  /* 0x0000001fff047899 */ /* 0x000fe40008011405 */
[----:B---3--:R-:W-:Y:S02]  /*1800*/  ULEA UR7, UR8, UR7, 0x18 ;  /* 0x0000000708077291 */ /* 0x008fe4000f8ec0ff */
[----:B------:R-:W-:Y:S02]  /*1810*/  ULEA.HI UR4, UR4, UR5, URZ, 0x5 ;  /* 0x0000000504047291 */ /* 0x000fe4000f8f28ff */
[----:B------:R-:W-:Y:S02]  /*1820*/  UIADD3 UR5, UPT, UPT, UR6, -0x1, URZ ;  /* 0xffffffff06057890 */ /* 0x000fe4000fffe0ff */
[----:B------:R-:W-:-:S02]  /*1830*/  USHF.R.S32.HI UR43, URZ, 0x5, UR4 ;  /* 0x00000005ff2b7899 */ /* 0x000fc40008011404 */
[----:B------:R-:W-:Y:S02]  /*1840*/  UISETP.GE.U32.AND UP2, UPT, UR5, -0x3f, UPT ;  /* 0xffffffc10500788c */ /* 0x000fe4000bf46070 */
[----:B------:R-:W-:Y:S02]  /*1850*/  UISETP.LT.U32.AND UP0, UPT, UR43, 0x8, UPT ;  /* 0x000000082b00788c */ /* 0x000fe4000bf01070 */
[----:B------:R-:W-:Y:S02]  /*1860*/  ULEA UR29, UR28, UR7, 0x2 ;  /* 0x000000071c1d7291 */ /* 0x000fe4000f8e10ff */
[----:B------:R-:W-:Y:S02]  /*1870*/  USEL UR41, UR43, 0x8, UP0 ;  /* 0x000000082b297887 */ /* 0x000fe40008000000 */
[----:B------:R-:W-:Y:S02]  /*1880*/  UIADD3 UR46, UPT, UPT, UR6, 0x3e, URZ ;  /* 0x0000003e062e7890 */ /* 0x000fe4000fffe0ff */
[----:B------:R-:W-:-:S02]  /*1890*/  UIADD3 UR21, UPT, UPT, UR41, -0x1, URZ ;  /* 0xffffffff29157890 */ /* 0x000fc4000fffe0ff */
[----:B------:R-:W-:Y:S01]  /*18a0*/  @UP2 UIADD3 UR21, UPT, UPT, UR41, URZ, URZ ;  /* 0x000000ff29152290 */ /* 0x000fe2000fffe0ff */
[----:B------:R-:W2:Y:S01]  /*18b0*/  LDCU UR39, c[0x0][0x374] ;  /* 0x00006e80ff2777ac */ /* 0x000ea20008000800 */
[----:B------:R-:W-:Y:S02]  /*18c0*/  USEL UR24, UR24, 0x2, UP1 ;  /* 0x0000000218187887 */ /* 0x000fe40008800000 */
[----:B------:R-:W-:Y:S02]  /*18d0*/  UIADD3 UR29, UPT, UPT, UR29, 0x18800, URZ ;  /* 0x000188001d1d7890 */ /* 0x000fe4000fffe0ff */
[----:B------:R-:W-:Y:S02]  /*18e0*/  UIADD3 UR44, UPT, UPT, UR43, -UR41, URZ ;  /* 0x800000292b2c7290 */ /* 0x000fe4000fffe0ff */
[----:B------:R-:W-:Y:S01]  /*18f0*/  UIADD3 UR21, UPT, UPT, UR21, 0x1, URZ ;  /* 0x0000000115157890 */ /* 0x000fe2000fffe0ff */
[----:B-1--4-:R-:W-:-:S11]  /*1900*/  UMOV UR5, URZ ;  /* 0x000000ff00057c82 */ /* 0x012fd60008000000 */
.L_x_43:
[----:B------:R-:W1:Y:S02]  /*1910*/  S2UR UR4, SR_CgaCtaId ;  /* 0x00000000000479c3 */ /* 0x000e640000008800 */
[----:B-1----:R-:W-:-:S09]  /*1920*/  UISETP.NE.AND UP0, UPT, UR4, URZ, UPT ;  /* 0x000000ff0400728c */ /* 0x002fd2000bf05270 */
[----:B------:R-:W-:Y:S05]  /*1930*/  BRA.U UP0, `(.L_x_24) ;  /* 0x0000000100287547 */ /* 0x000fea000b800000 */
[----:B------:R-:W-:Y:S02]  /*1940*/  LEA R0, R9, UR7, 0x3 ;  /* 0x0000000709007c11 */ /* 0x000fe4000f8e18ff */
[----:B------:R-:W-:-:S04]  /*1950*/  SHF.L.U32 R2, R8, 0x1f, RZ ;  /* 0x0000001f08027819 */ /* 0x000fc800000006ff */
[----:B------:R-:W1:Y:S02]  /*1960*/  SYNCS.PHASECHK.TRANS64.TRYWAIT P0, [R0+URZ+0x140], R2 ;  /* 0x00014002000075a7 */ /* 0x000e6400080011ff */
[----:B-1----:R-:W-:Y:S05]  /*1970*/  @!P0 BRA `(.L_x_25) ;  /* 0x0000006c00088947 */ /* 0x002fea0003800000 */
.L_x_143:
[----:B------:R-:W-:Y:S01]  /*1980*/  VIADD R9, R9, 0x1 ;  /* 0x0000000109097836 */ /* 0x000fe20000000000 */
[----:B------:R1:W-:Y:S04]  /*1990*/  SYNCS.ARRIVE.TRANS64.A1T0 RZ, [R0+URZ+0x130], RZ ;  /* 0x000130ff00ff79a7 */ /* 0x0003e800081000ff */
[----:B------:R-:W-:-:S04]  /*19a0*/  ISETP.NE.AND P0, PT, R9, 0x2, PT ;  /* 0x000000020900780c */ /* 0x000fc80003f05270 */
[----:B------:R-:W-:Y:S02]  /*19b0*/  SEL R9, R9, RZ, P0 ;  /* 0x000000ff09097207 */ /* 0x000fe40000000000 */
[----:B-1----:R-:W-:-:S04]  /*19c0*/  SEL R0, RZ, 0x1, P0 ;  /* 0x00000001ff007807 */ /* 0x002fc80000000000 */
[----:B------:R-:W-:-:S07]  /*19d0*/  LOP3.LUT R8, R8, R0, RZ, 0x3c, !PT ;  /* 0x0000000008087212 */ /* 0x000fce00078e3cff */
.L_x_24:
[----:B------:R-:W-:Y:S01]  /*19e0*/  ULEA UR4, UR5, UR7, 0x3 ;  /* 0x0000000705047291 */ /* 0x000fe2000f8e18ff */
[----:B------:R-:W-:Y:S01]  /*19f0*/  SHF.L.U32 R0, R12, 0x1f, RZ ;  /* 0x0000001f0c007819 */ /* 0x000fe200000006ff */
[----:B------:R-:W-:Y:S02]  /*1a00*/  UISETP.GE.U32.AND UP0, UPT, UR46, 0x3f, UPT ;  /* 0x0000003f2e00788c */ /* 0x000fe4000bf06070 */
[----:B------:R-:W-:Y:S02]  /*1a10*/  USHF.L.U32 UR35, UR30, 0x6, URZ ;  /* 0x000000061e237899 */ /* 0x000fe400080006ff */
[----:B------:R-:W-:Y:S01]  /*1a20*/  ULEA UR19, UR31, UR45, 0x7 ;  /* 0x0000002d1f137291 */ /* 0x000fe2000f8e38ff */
[----:B------:R-:W-:Y:S02]  /*1a30*/  UMOV UR13, URZ ;  /* 0x000000ff000d7c82 */ /* 0x000fe40008000000 */
[----:B------:R1:W3:Y:S02]  /*1a40*/  SYNCS.PHASECHK.TRANS64.TRYWAIT P0, [UR4+0x40], R0 ;  /* 0x00004000ff0075a7 */ /* 0x0002e40008001104 */
[----:B------:R-:W-:Y:S07]  /*1a50*/  BRA.U !UP0, `(.L_x_26) ;  /* 0x0000000108c07547 */ /* 0x000fee000b800000 */
[----:B------:R-:W-:Y:S01]  /*1a60*/  UMOV UR6, URZ ;  /* 0x000000ff00067c82 */ /* 0x000fe20008000000 */
[----:B------:R-:W-:-:S05]  /*1a70*/  UMOV UR4, UR5 ;  /* 0x0000000500047c82 */ /* 0x000fca0008000000 */
.L_x_32:
[----:B------:R-:W-:Y:S01]  /*1a80*/  ULEA UR33, UR4, UR7, 0x3 ;  /* 0x0000000704217291 */ /* 0x000fe2000f8e18ff */
[----:B---3--:R-:W-:Y:S01]  /*1a90*/  @!P3 MOV R2, 0x6000 ;  /* 0x000060000002b802 */ /* 0x008fe20000000f00 */
[----:B-1-34-:R-:W-:Y:S10]  /*1aa0*/  @P0 BRA `(.L_x_27) ;  /* 0x00000000000c0947 */ /* 0x01aff40003800000 */
[----:B------:R-:W-:-:S04]  /*1ab0*/  SHF.L.U32 R3, R12, 0x1f, RZ ;  /* 0x0000001f0c037819 */ /* 0x000fc800000006ff */
[----:B------:R-:W3:Y:S02]  /*1ac0*/  SYNCS.PHASECHK.TRANS64.TRYWAIT P0, [UR33+0x40], R3 ;  /* 0x00004003ff0075a7 */ /* 0x000ee40008001121 */
[----:B---3--:R-:W-:Y:S05]  /*1ad0*/  @!P0 BRA `(.L_x_28) ;  /* 0x0000006800c48947 */ /* 0x008fea0003800000 */
.L_x_27:
[----:B------:R3:W-:Y:S01]  /*1ae0*/  @!P3 SYNCS.ARRIVE.TRANS64 RZ, [UR33], R2 ;  /* 0x00000002ffffb9a7 */ /* 0x0007e20008000021 */
[----:B------:R-:W-:-:S04]  /*1af0*/  ULOP3.LUT UR5, UR24, 0x2, URZ, 0xfc, !UPT ;  /* 0x0000000218057892 */ /* 0x000fc8000f8efcff */
[----:B------:R-:W-:-:S09]  /*1b00*/  UISETP.NE.AND UP0, UPT, UR5, 0x2, UPT ;  /* 0x000000020500788c */ /* 0x000fd2000bf05270 */
[----:B------:R-:W-:Y:S05]  /*1b10*/  BRA.U UP0, `(.L_x_29) ;  /* 0x0000000100047547 */ /* 0x000fea000b800000 */
[----:B--2---:R-:W-:Y:S05]  /*1b20*/  BPT.TRAP 0x1 ;  /* 0x000000040000795c */ /* 0x004fea0000300000 */
.L_x_29:
[----:B------:R-:W-:Y:S04]  /*1b30*/  BSSY.RECONVERGENT B0, `(.L_x_30) ;  /* 0x0000003000007945 */ /* 0x000fe80003800200 */
[----:B------:R-:W-:Y:S05]  /*1b40*/  @P2 BRA `(.L_x_31) ;  /* 0x0000000000042947 */ /* 0x000fea0003800000 */
[----:B--2---:R-:W-:Y:S05]  /*1b50*/  BPT.TRAP 0x1 ;  /* 0x000000040000795c */ /* 0x004fea0000300000 */
.L_x_31:
[----:B--2---:R-:W-:Y:S05]  /*1b60*/  BSYNC.RECONVERGENT B0 ;  /* 0x0000000000007941 */ /* 0x004fea0003800200 */
.L_x_30:
[----:B------:R-:W-:Y:S02]  /*1b70*/  UIADD3 UR5, UPT, UPT, UR4, 0x1, URZ ;  /* 0x0000000104057890 */ /* 0x000fe4000fffe0ff */
[----:B------:R-:W-:Y:S02]  /*1b80*/  ULEA UR32, UR4, UR7, 0xd ;  /* 0x0000000704207291 */ /* 0x000fe4000f8e68ff */
[----:B------:R-:W-:Y:S02]  /*1b90*/  UISETP.NE.AND UP0, UPT, UR5, 0x8, UPT ;  /* 0x000000080500788c */ /* 0x000fe4000bf05270 */
[----:B------:R-:W-:Y:S02]  /*1ba0*/  USHF.L.U32 UR34, UR6, 0x5, URZ ;  /* 0x0000000506227899 */ /* 0x000fe400080006ff */
[----:B------:R-:W-:Y:S02]  /*1bb0*/  USEL UR9, URZ, 0x1, UP0 ;  /* 0x00000001ff097887 */ /* 0x000fe40008000000 */
[----:B------:R-:W-:-:S02]  /*1bc0*/  USEL UR5, UR5, URZ, UP0 ;  /* 0x000000ff05057287 */ /* 0x000fc40008000000 */
[----:B------:R-:W-:Y:S02]  /*1bd0*/  ULEA UR4, UR4, UR28, 0xc ;  /* 0x0000001c04047291 */ /* 0x000fe4000f8e60ff */
[----:B------:R-:W-:Y:S01]  /*1be0*/  ULEA UR8, UR5, UR7, 0x3 ;  /* 0x0000000705087291 */ /* 0x000fe2000f8e18ff */
[----:B------:R-:W-:Y:S01]  /*1bf0*/  LOP3.LUT R12, R12, UR9, RZ, 0x3c, !PT ;  /* 0x000000090c0c7c12 */ /* 0x000fe2000f8e3cff */
[----:B------:R-:W-:Y:S02]  /*1c00*/  UIADD3 UR6, UPT, UPT, UR6, 0x1, URZ ;  /* 0x0000000106067890 */ /* 0x000fe4000fffe0ff */
[----:B------:R-:W-:Y:S01]  /*1c10*/  UIADD3 UR10, UP1, UPT, UR26, 0x80, URZ ;  /* 0x000000801a0a7890 */ /* 0x000fe2000ff3e0ff */
[----:B-1----:R-:W-:Y:S01]  /*1c20*/  SHF.L.U32 R0, R12, 0x1f, RZ ;  /* 0x0000001f0c007819 */ /* 0x002fe200000006ff */
[----:B------:R-:W-:Y:S02]  /*1c30*/  ULEA UR4, UR4, UR7, 0x2 ;  /* 0x0000000704047291 */ /* 0x000fe4000f8e10ff */
[----:B------:R-:W-:Y:S01]  /*1c40*/  UIADD3.X UR11, UPT, UPT, URZ, UR27, URZ, UP1, !UPT ;  /* 0x0000001bff0b7290 */ /* 0x000fe20008ffe4ff */
[----:B------:R4:W1:Y:S01]  /*1c50*/  SYNCS.PHASECHK.TRANS64.TRYWAIT P0, [UR8+0x40], R0 ;  /* 0x00004000ff0075a7 */ /* 0x0008620008001108 */
[----:B------:R-:W-:-:S02]  /*1c60*/  UIADD3 UR8, UP0, UPT, UR26, 0x180, URZ ;  /* 0x000001801a087890 */ /* 0x000fc4000ff1e0ff */
[----:B------:R-:W-:Y:S02]  /*1c70*/  UIADD3 UR32, UPT, UPT, UR32, 0x8800, URZ ;  /* 0x0000880020207890 */ /* 0x000fe4000fffe0ff */
[----:B------:R-:W-:Y:S02]  /*1c80*/  UIADD3.X UR9, UPT, UPT, URZ, UR27, URZ, UP0, !UPT ;  /* 0x0000001bff097290 */ /* 0x000fe400087fe4ff */
[----:B------:R-:W-:Y:S02]  /*1c90*/  UISETP.NE.AND UP0, UPT, UR6, UR21, UPT ;  /* 0x000000150600728c */ /* 0x000fe4000bf05270 */
[----:B------:R-:W-:Y:S01]  /*1ca0*/  UIADD3 UR16, UPT, UPT, UR4, 0x18800, URZ ;  /* 0x0001880004107890 */ /* 0x000fe2000fffe0ff */
[----:B------:R-:W-:Y:S01]  /*1cb0*/  UMOV UR12, 0x0 ;  /* 0x00000000000c7882 */ /* 0x000fe20000000000 */
[----:B------:R-:W-:Y:S01]  /*1cc0*/  UMOV UR13, 0x10000000 ;  /* 0x10000000000d7882 */ /* 0x000fe20000000000 */
[----:B------:R-:W-:Y:S01]  /*1cd0*/  UMOV UR4, 0x30000 ;  /* 0x0003000000047882 */ /* 0x000fe20000000000 */
[----:B------:R-:W-:Y:S01]  /*1ce0*/  UMOV UR20, UR36 ;  /* 0x0000002400147c82 */ /* 0x000fe20008000000 */
[----:B------:R-:W-:Y:S01]  /*1cf0*/  UMOV UR17, UR33 ;  /* 0x0000002100117c82 */ /* 0x000fe20008000000 */
[----:B------:R-:W-:Y:S01]  /*1d00*/  UMOV UR18, UR34 ;  /* 0x0000002200127c82 */ /* 0x000fe20008000000 */
[----:B------:R-:W-:Y:S02]  /*1d10*/  UTMALDG.3D [UR32], [UR10], desc[UR12] ;  /* 0x00000c200a0075b4 */ /* 0x000fe40008011000 */
[----:B------:R2:W-:Y:S02]  /*1d20*/  UTMALDG.3D.MULTICAST [UR16], [UR8], UR4, desc[UR12] ;  /* 0x00000c10080073b4 */ /* 0x0005e40008011804 */
[----:B--2---:R-:W-:Y:S01]  /*1d30*/  UMOV UR13, UR21 ;  /* 0x00000015000d7c82 */ /* 0x004fe20008000000 */
[----:B------:R-:W-:Y:S01]  /*1d40*/  UMOV UR4, UR5 ;  /* 0x0000000500047c82 */ /* 0x000fe20008000000 */
[----:B------:R-:W-:Y:S05]  /*1d50*/  BRA.U UP0, `(.L_x_32) ;  /* 0xfffffffd00487547 */ /* 0x000fea000b83ffff */
.L_x_26:
[----:B------:R-:W-:Y:S01]  /*1d60*/  ULEA UR4, UR5, UR7, 0x3 ;  /* 0x0000000705047291 */ /* 0x000fe2000f8e18ff */
[----:B-1--4-:R-:W-:Y:S01]  /*1d70*/  SHF.L.U32 R0, R12, 0x1f, RZ ;  /* 0x0000001f0c007819 */ /* 0x012fe200000006ff */
[----:B------:R-:W-:Y:S01]  /*1d80*/  @!P1 SYNCS.ARRIVE.TRANS64.A1T0 RZ, [UR7+0xc8], RZ ;  /* 0x0000c8ffffff99a7 */ /* 0x000fe20008100007 */
[----:B------:R-:W-:-:S06]  /*1d90*/  UISETP.GT.AND UP0, UPT, UR43, UR41, UPT ;  /* 0x000000292b00728c */ /* 0x000fcc000bf04270 */
[----:B---3--:R1:W3:Y:S03]  /*1da0*/  SYNCS.PHASECHK.TRANS64.TRYWAIT P0, [UR4+0x40], R0 ;  /* 0x00004000ff0075a7 */ /* 0x0082e60008001104 */
[----:B------:R-:W-:Y:S05]  /*1db0*/  BRA.U !UP0, `(.L_x_33) ;  /* 0x0000000108bc7547 */ /* 0x000fea000b800000 */
[----:B------:R-:W-:Y:S01]  /*1dc0*/  UIADD3 UR25, UPT, UPT, UR44, UR13, URZ ;  /* 0x0000000d2c197290 */ /* 0x000fe2000fffe0ff */
[----:B------:R-:W-:-:S11]  /*1dd0*/  UMOV UR4, UR5 ;  /* 0x0000000500047c82 */ /* 0x000fd60008000000 */
.L_x_39:
[----:B------:R-:W-:Y:S01]  /*1de0*/  ULEA UR9, UR4, UR7, 0x3 ;  /* 0x0000000704097291 */ /* 0x000fe2000f8e18ff */
[----:B---3--:R-:W-:Y:S01]  /*1df0*/  @!P3 MOV R2, 0x6000 ;  /* 0x000060000002b802 */ /* 0x008fe20000000f00 */
[----:B-1-3--:R-:W-:Y:S10]  /*1e00*/  @P0 BRA `(.L_x_34) ;  /* 0x00000000000c0947 */ /* 0x00aff40003800000 */
[----:B------:R-:W-:-:S04]  /*1e10*/  SHF.L.U32 R3, R12, 0x1f, RZ ;  /* 0x0000001f0c037819 */ /* 0x000fc800000006ff */
[----:B------:R-:W3:Y:S02]  /*1e20*/  SYNCS.PHASECHK.TRANS64.TRYWAIT P0, [UR9+0x40], R3 ;  /* 0x00004003ff0075a7 */ /* 0x000ee40008001109 */
[----:B---3--:R-:W-:Y:S05]  /*1e30*/  @!P0 BRA `(.L_x_35) ;  /* 0x0000006800048947 */ /* 0x008fea0003800000 */
.L_x_34:
[----:B------:R3:W-:Y:S01]  /*1e40*/  @!P3 SYNCS.ARRIVE.TRANS64 RZ, [UR9], R2 ;  /* 0x00000002ffffb9a7 */ /* 0x0007e20008000009 */
[----:B------:R-:W-:-:S04]  /*1e50*/  ULOP3.LUT UR5, UR24, 0x2, URZ, 0xfc, !UPT ;  /* 0x0000000218057892 */ /* 0x000fc8000f8efcff */
[----:B------:R-:W-:-:S09]  /*1e60*/  UISETP.NE.AND UP0, UPT, UR5, 0x2, UPT ;  /* 0x000000020500788c */ /* 0x000fd2000bf05270 */
[----:B------:R-:W-:Y:S05]  /*1e70*/  BRA.U UP0, `(.L_x_36) ;  /* 0x0000000100047547 */ /* 0x000fea000b800000 */
[----:B--2---:R-:W-:Y:S05]  /*1e80*/  BPT.TRAP 0x1 ;  /* 0x000000040000795c */ /* 0x004fea0000300000 */
.L_x_36:
[----:B------:R-:W-:Y:S04]  /*1e90*/  BSSY.RECONVERGENT B0, `(.L_x_37) ;  /* 0x0000003000007945 */ /* 0x000fe80003800200 */
[----:B------:R-:W-:Y:S05]  /*1ea0*/  @P2 BRA `(.L_x_38) ;  /* 0x0000000000042947 */ /* 0x000fea0003800000 */
[----:B--2---:R-:W-:Y:S05]  /*1eb0*/  BPT.TRAP 0x1 ;  /* 0x000000040000795c */ /* 0x004fea0000300000 */
.L_x_38:
[----:B--2---:R-:W-:Y:S05]  /*1ec0*/  BSYNC.RECONVERGENT B0 ;  /* 0x0000000000007941 */ /* 0x004fea0003800200 */
.L_x_37:
[----:B------:R-:W-:Y:S02]  /*1ed0*/  UIADD3 UR5, UPT, UPT, UR4, 0x1, URZ ;  /* 0x0000000104057890 */ /* 0x000fe4000fffe0ff */
[----:B------:R-:W-:Y:S02]  /*1ee0*/  UIADD3 UR14, UP1, UPT, UR26, 0x80, URZ ;  /* 0x000000801a0e7890 */ /* 0x000fe4000ff3e0ff */
[----:B------:R-:W-:Y:S02]  /*1ef0*/  UISETP.NE.AND UP0, UPT, UR5, 0x8, UPT ;  /* 0x000000080500788c */ /* 0x000fe4000bf05270 */
[----:B------:R-:W-:Y:S02]  /*1f00*/  USHF.L.U32 UR10, UR13, 0x5, URZ ;  /* 0x000000050d0a7899 */ /* 0x000fe400080006ff */
[----:B------:R-:W-:Y:S02]  /*1f10*/  USEL UR8, URZ, 0x1, UP0 ;  /* 0x00000001ff087887 */ /* 0x000fe40008000000 */
[----:B------:R-:W-:-:S02]  /*1f20*/  USEL UR5, UR5, URZ, UP0 ;  /* 0x000000ff05057287 */ /* 0x000fc40008000000 */
[----:B------:R-:W-:Y:S02]  /*1f30*/  UIADD3 UR22, UP0, UPT, UR26, 0x180, URZ ;  /* 0x000001801a167890 */ /* 0x000fe4000ff1e0ff */
[----:B------:R-:W-:Y:S01]  /*1f40*/  LOP3.LUT R12, R12, UR8, RZ, 0x3c, !PT ;  /* 0x000000080c0c7c12 */ /* 0x000fe2000f8e3cff */
[----:B------:R-:W-:Y:S02]  /*1f50*/  ULEA UR8, UR4, UR7, 0xd ;  /* 0x0000000704087291 */ /* 0x000fe4000f8e68ff */
[----:B------:R-:W-:Y:S01]  /*1f60*/  ULEA UR6, UR5, UR7, 0x3 ;  /* 0x0000000705067291 */ /* 0x000fe2000f8e18ff */
[----:B-1----:R-:W-:Y:S01]  /*1f70*/  SHF.L.U32 R0, R12, 0x1f, RZ ;  /* 0x0000001f0c007819 */ /* 0x002fe200000006ff */
[----:B------:R-:W-:Y:S02]  /*1f80*/  UIADD3 UR8, UPT, UPT, UR8, 0x8800, URZ ;  /* 0x0000880008087890 */ /* 0x000fe4000fffe0ff */
[----:B------:R-:W-:Y:S02]  /*1f90*/  UIADD3.X UR15, UPT, UPT, URZ, UR27, URZ, UP1, !UPT ;  /* 0x0000001bff0f7290 */ /* 0x000fe40008ffe4ff */
[----:B------:R-:W-:-:S02]  /*1fa0*/  ULEA UR16, UR4, UR29, 0xe ;  /* 0x0000001d04107291 */ /* 0x000fc4000f8e70ff */
[----:B------:R-:W-:Y:S01]  /*1fb0*/  UIADD3.X UR23, UPT, UPT, URZ, UR27, URZ, UP0, !UPT ;  /* 0x0000001bff177290 */ /* 0x000fe200087fe4ff */
[----:B------:R4:W1:Y:S01]  /*1fc0*/  SYNCS.PHASECHK.TRANS64.TRYWAIT P0, [UR6+0x40], R0 ;  /* 0x00004000ff0075a7 */ /* 0x0008620008001106 */
[----:B------:R-:W-:Y:S01]  /*1fd0*/  UMOV UR30, 0x0 ;  /* 0x00000000001e7882 */ /* 0x000fe20000000000 */
[----:B------:R-:W-:Y:S01]  /*1fe0*/  UMOV UR31, 0x10000000 ;  /* 0x10000000001f7882 */ /* 0x000fe20000000000 */
[----:B------:R-:W-:Y:S01]  /*1ff0*/  UMOV UR11, UR35 ;  /* 0x00000023000b7c82 */ /* 0x000fe20008000000 */
[----:B------:R-:W-:Y:S01]  /*2000*/  UMOV UR12, UR36 ;  /* 0x00000024000c7c82 */ /* 0x000fe20008000000 */
[----:B------:R-:W-:Y:S01]  /*2010*/  UMOV UR6, 0x30000 ;  /* 0x0003000000067882 */ /* 0x000fe20000000000 */
[----:B------:R-:W-:Y:S01]  /*2020*/  UMOV UR20, UR36 ;  /* 0x0000002400147c82 */ /* 0x000fe20008000000 */
[----:B------:R-:W-:Y:S01]  /*2030*/  UMOV UR17, UR9 ;  /* 0x0000000900117c82 */ /* 0x000fe20008000000 */
[----:B------:R-:W-:Y:S01]  /*2040*/  UMOV UR18, UR10 ;  /* 0x0000000a00127c82 */ /* 0x000fe20008000000 */
[----:B------:R4:W-:Y:S01]  /*2050*/  UTMALDG.3D [UR8], [UR14], desc[UR30] ;  /* 0x00001e080e0075b4 */ /* 0x0009e20008011000 */
[----:B------:R-:W-:Y:S01]  /*2060*/  UIADD3 UR13, UPT, UPT, UR13, 0x1, URZ ;  /* 0x000000010d0d7890 */ /* 0x000fe2000fffe0ff */
[----:B------:R-:W-:-:S03]  /*2070*/  UMOV UR4, UR5 ;  /* 0x0000000500047c82 */ /* 0x000fc60008000000 */
[----:B------:R-:W-:Y:S01]  /*2080*/  UISETP.NE.AND UP0, UPT, UR13, UR25, UPT ;  /* 0x000000190d00728c */ /* 0x000fe2000bf05270 */
[----:B------:R4:W-:Y:S08]  /*2090*/  UTMALDG.3D.MULTICAST [UR16], [UR22], UR6, desc[UR30] ;  /* 0x00001e10160073b4 */ /* 0x0009f00008011806 */
[----:B----4-:R-:W-:Y:S05]  /*20a0*/  BRA.U UP0, `(.L_x_39) ;  /* 0xfffffffd004c7547 */ /* 0x010fea000b83ffff */
.L_x_33:
[C---:B------:R-:W-:Y:S01]  /*20b0*/  LEA R3, R11.reuse, UR7, 0x3 ;  /* 0x000000070b037c11 */ /* 0x040fe2000f8e18ff */
[----:B------:R-:W-:Y:S01]  /*20c0*/  NOP ;  /* 0x0000000000007918 */ /* 0x000fe20000000000 */
[----:B-1----:R-:W-:Y:S02]  /*20d0*/  SHF.L.U32 R0, R10, 0x1f, RZ ;  /* 0x0000001f0a007819 */ /* 0x002fe400000006ff */
[----:B------:R-:W-:Y:S02]  /*20e0*/  LEA R4, R11, UR7, 0x4 ;  /* 0x000000070b047c11 */ /* 0x000fe4000f8e20ff */
[----:B---3--:R-:W1:Y:S02]  /*20f0*/  SYNCS.PHASECHK.TRANS64.TRYWAIT P0, [R3+URZ+0xd0], R0 ;  /* 0x0000d000030075a7 */ /* 0x008e6400080011ff */
[----:B-1----:R-:W-:Y:S05]  /*2100*/  @!P0 BRA `(.L_x_40) ;  /* 0x0000006400688947 */ /* 0x002fea0003800000 */
.L_x_146:
[----:B------:R-:W3:Y:S01]  /*2110*/  LDS.128 R4, [R4+0x160] ;  /* 0x0001600004047984 */ /* 0x000ee20000000c00 */
[----:B------:R-:W-:Y:S01]  /*2120*/  UISETP.GE.AND UP0, UPT, UR42, 0x1, UPT ;  /* 0x000000012a00788c */ /* 0x000fe2000bf06270 */
[----:B------:R-:W-:Y:S01]  /*2130*/  @!PT LDS RZ, [RZ] ;  /* 0x00000000fffff984 */ /* 0x000fe20000000800 */
[----:B------:R-:W-:Y:S01]  /*2140*/  @!PT LDS RZ, [RZ] ;  /* 0x00000000fffff984 */ /* 0x000fe20000000800 */
[----:B------:R-:W-:Y:S01]  /*2150*/  @!PT LDS RZ, [RZ] ;  /* 0x00000000fffff984 */ /* 0x000fe20000000800 */
[----:B------:R-:W-:Y:S01]  /*2160*/  @!PT LDS RZ, [RZ] ;  /* 0x00000000fffff984 */ /* 0x000fe20000000800 */
[----:B------:R4:W-:Y:S06]  /*2170*/  MEMBAR.ALL.CTA ;  /* 0x0000000000007992 */ /* 0x0009ec0000008000 */
[----:B----4-:R-:W4:Y:S01]  /*2180*/  FENCE.VIEW.ASYNC.S ;  /* 0x00000000000073c6 */ /* 0x010f220000000000 */
[----:B---3--:R-:W-:-:S13]  /*2190*/  LOP3.LUT P0, RZ, R6, 0x1, RZ, 0xc0, !PT ;  /* 0x0000000106ff7812 */ /* 0x008fda000780c0ff */
[----:B----4-:R-:W-:Y:S01]  /*21a0*/  VOTEU.ANY UP1, P0 ;  /* 0x0000000000ff7886 */ /* 0x010fe20000020100 */
[----:B------:R-:W-:-:S13]  /*21b0*/  PLOP3.LUT P0, PT, PT, PT, UP1, 0x80, 0x8 ;  /* 0x000000000008781c */ /* 0x000fda0003f0f018 */
[----:B-1----:R-:W-:Y:S02]  /*21c0*/  @P0 LOP3.LUT R0, R5, 0xffff, RZ, 0xc0, !PT ;  /* 0x0000ffff05000812 */ /* 0x002fe400078ec0ff */
[----:B------:R-:W-:Y:S02]  /*21d0*/  @P0 MOV R2, R4 ;  /* 0x0000000400020202 */ /* 0x000fe40000000f00 */
[----:B------:R-:W-:Y:S01]  /*21e0*/  @P0 R2UR UR6, R0 ;  /* 0x00000000000602ca */ /* 0x000fe200000e0000 */
[----:B------:R-:W-:Y:S01]  /*21f0*/  VIADD R0, R3, 0xe0 ;  /* 0x000000e003007836 */ /* 0x000fe20000000000 */
[----:B------:R-:W-:Y:S02]  /*2200*/  @P0 SHF.R.U32.HI R4, RZ, 0x10, R5 ;  /* 0x00000010ff040819 */ /* 0x000fe40000011605 */
[----:B------:R-:W-:Y:S02]  /*2210*/  @P0 R2UR UR8, R2 ;  /* 0x00000000020802ca */ /* 0x000fe400000e0000 */
[----:B------:R-:W-:-:S02]  /*2220*/  PRMT R0, RZ, 0x654, R0 ;  /* 0x00000654ff007816 */ /* 0x000fc40000000000 */
[----:B------:R-:W-:Y:S02]  /*2230*/  @P0 R2UR UR4, R4 ;  /* 0x00000000040402ca */ /* 0x000fe400000e0000 */
[----:B------:R1:W-:Y:S03]  /*2240*/  SYNCS.ARRIVE.TRANS64.RED.A1T0 RZ, [R0+URZ], RZ ;  /* 0x000000ff00ff79a7 */ /* 0x0003e600081004ff */
[----:B------:R-:W-:-:S04]  /*2250*/  @UP1 UMOV UR37, UR6 ;  /* 0x0000000600251c82 */ /* 0x000fc80008000000 */
[----:B------:R-:W-:-:S04]  /*2260*/  @UP1 UMOV UR38, UR8 ;  /* 0x0000000800261c82 */ /* 0x000fc80008000000 */
[----:B------:R-:W-:Y:S01]  /*2270*/  @UP1 UMOV UR36, UR4 ;  /* 0x0000000400241c82 */ /* 0x000fe20008000000 */
[----:B------:R-:W-:Y:S05]  /*2280*/  BRA.U !UP0, `(.L_x_41) ;  /* 0x0000000108d47547 */ /* 0x000fea000b800000 */
[----:B------:R-:W2:Y:S01]  /*2290*/  LDCU.128 UR12, c[0x0][0xb10] ;  /* 0x00016200ff0c77ac */ /* 0x000ea20008000c00 */
[----:B------:R-:W3:Y:S01]  /*22a0*/  LDCU UR25, c[0x0][0xb20] ;  /* 0x00016400ff1977ac */ /* 0x000ee20008000800 */
[----:B------:R-:W4:Y:S01]  /*22b0*/  LDCU UR20, c[0x0][0xb0c] ;  /* 0x00016180ff1477ac */ /* 0x000f220008000800 */
[----:B------:R-:W1:Y:S01]  /*22c0*/  LDCU.64 UR10, c[0x0][0xb28] ;  /* 0x00016500ff0a77ac */ /* 0x000e620008000a00 */
[----:B------:R-:W-:Y:S02]  /*22d0*/  UISETP.NE.AND UP3, UPT, UR42, 0x1, UPT ;  /* 0x000000012a00788c */ /* 0x000fe4000bf65270 */
[----:B--2---:R-:W-:Y:S02]  /*22e0*/  UIMAD.WIDE.U32 UR16, UR39, UR15, URZ ;  /* 0x0000000f271072a5 */ /* 0x004fe4000f8e00ff */
[----:B------:R-:W-:Y:S02]  /*22f0*/  UIMAD.WIDE.U32 UR8, UR40, UR12, URZ ;  /* 0x0000000c280872a5 */ /* 0x000fe4000f8e00ff */
[----:B------:R-:W-:-:S02]  /*2300*/  UISETP.NE.AND UP0, UPT, UR14, 0x1, UPT ;  /* 0x000000010e00788c */ /* 0x000fc4000bf05270 */
[----:B------:R-:W-:Y:S01]  /*2310*/  UIMAD.WIDE.U32 UR22, UR37, UR15, URZ ;  /* 0x0000000f251672a5 */ /* 0x000fe2000f8e00ff */
[----:B------:R-:W-:Y:S02]  /*2320*/  UMOV UR16, UR17 ;  /* 0x0000001100107c82 */ /* 0x000fe40008000000 */
[----:B------:R-:W-:Y:S01]  /*2330*/  UMOV UR8, UR9 ;  /* 0x0000000900087c82 */ /* 0x000fe20008000000 */
[----:B---3--:R-:W-:Y:S02]  /*2340*/  USHF.R.U32.HI UR16, URZ, UR25, UR16 ;  /* 0x00000019ff107299 */ /* 0x008fe40008011610 */
[----:B----4-:R-:W-:Y:S02]  /*2350*/  UISETP.NE.AND UP2, UPT, UR20, 0x1, UPT ;  /* 0x000000011400788c */ /* 0x010fe4000bf45270 */
[----:B------:R-:W-:Y:S02]  /*2360*/  USHF.R.U32.HI UR8, URZ, UR13, UR8 ;  /* 0x0000000dff087299 */ /* 0x000fe40008011608 */
[----:B------:R-:W-:-:S02]  /*2370*/  USEL UR6, UR39, UR16, !UP0 ;  /* 0x0000001027067287 */ /* 0x000fc4000c000000 */
[----:B------:R-:W-:Y:S02]  /*2380*/  USEL UR8, UR40, UR8, !UP2 ;  /* 0x0000000828087287 */ /* 0x000fe4000d000000 */
[----:B-1----:R-:W-:Y:S01]  /*2390*/  UIMAD.WIDE.U32 UR16, UR6, UR10, URZ ;  /* 0x0000000a061072a5 */ /* 0x002fe2000f8e00ff */
[----:B------:R-:W-:Y:S01]  /*23a0*/  UMOV UR4, UR23 ;  /* 0x0000001700047c82 */ /* 0x000fe20008000000 */
[----:B------:R-:W-:Y:S02]  /*23b0*/  UIMAD.WIDE.U32 UR18, UR38, UR12, URZ ;  /* 0x0000000c261272a5 */ /* 0x000fe4000f8e00ff */
[----:B------:R-:W-:-:S03]  /*23c0*/  UIMAD.WIDE.U32 UR22, UR8, UR10, URZ ;  /* 0x0000000a081672a5 */ /* 0x000fc6000f8e00ff */
[----:B------:R-:W-:Y:S01]  /*23d0*/  UMOV UR16, UR17 ;  /* 0x0000001100107c82 */ /* 0x000fe20008000000 */
[----:B------:R-:W-:Y:S02]  /*23e0*/  USHF.R.U32.HI UR4, URZ, UR25, UR4 ;  /* 0x00000019ff047299 */ /* 0x000fe40008011604 */
[----:B------:R-:W-:Y:S01]  /*23f0*/  @UP3 USHF.R.U32.HI UR6, URZ, UR11, UR16 ;  /* 0x0000000bff063299 */ /* 0x000fe20008011610 */
[----:B------:R-:W-:Y:S01]  /*2400*/  UMOV UR18, UR19 ;  /* 0x0000001300127c82 */ /* 0x000fe20008000000 */
[----:B------:R-:W-:Y:S01]  /*2410*/  UMOV UR22, UR23 ;  /* 0x0000001700167c82 */ /* 0x000fe20008000000 */
[----:B------:R-:W-:Y:S02]  /*2420*/  USHF.R.U32.HI UR13, URZ, UR13, UR18 ;  /* 0x0000000dff0d7299 */ /* 0x000fe40008011612 */
[----:B------:R-:W-:Y:S02]  /*2430*/  USEL UR4, UR37, UR4, !UP0 ;  /* 0x0000000425047287 */ /* 0x000fe4000c000000 */
[----:B------:R-:W-:-:S02]  /*2440*/  @UP3 USHF.R.U32.HI UR8, URZ, UR11, UR22 ;  /* 0x0000000bff083299 */ /* 0x000fc40008011616 */
[----:B------:R-:W-:Y:S02]  /*2450*/  UIMAD UR9, UR42, UR6, URZ ;  /* 0x000000062a0972a4 */ /* 0x000fe4000f8e02ff */
[----:B------:R-:W-:Y:S02]  /*2460*/  USEL UR6, UR38, UR13, !UP2 ;  /* 0x0000000d26067287 */ /* 0x000fe4000d000000 */
[----:B------:R-:W-:Y:S02]  /*2470*/  UIMAD UR12, UR42, UR8, URZ ;  /* 0x000000082a0c72a4 */ /* 0x000fe4000f8e02ff */
[----:B------:R-:W-:Y:S02]  /*2480*/  UISETP.GE.AND UP0, UPT, UR4, UR9, UPT ;  /* 0x000000090400728c */ /* 0x000fe4000bf06270 */
[----:B------:R-:W-:Y:S02]  /*2490*/  UIMAD.WIDE.U32 UR16, UR4, UR10, URZ ;  /* 0x0000000a041072a5 */ /* 0x000fe4000f8e00ff */
[----:B------:R-:W-:-:S02]  /*24a0*/  UISETP.GE.OR UP0, UPT, UR6, UR12, UP0 ;  /* 0x0000000c0600728c */ /* 0x000fc40008706670 */
[----:B------:R-:W-:Y:S02]  /*24b0*/  UIMAD.WIDE.U32 UR12, UR6, UR10, URZ ;  /* 0x0000000a060c72a5 */ /* 0x000fe4000f8e00ff */
[----:B------:R-:W-:Y:S01]  /*24c0*/  UIADD3 UR15, UPT, UPT, -UR4, URZ, URZ ;  /* 0x000000ff040f7290 */ /* 0x000fe2000fffe1ff */
[----:B------:R-:W-:Y:S01]  /*24d0*/  UMOV UR10, UR17 ;  /* 0x00000011000a7c82 */ /* 0x000fe20008000000 */
[----:B------:R-:W-:Y:S02]  /*24e0*/  UIADD3 UR12, UPT, UPT, -UR6, URZ, URZ ;  /* 0x000000ff060c7290 */ /* 0x000fe4000fffe1ff */
[----:B------:R-:W-:-:S03]  /*24f0*/  USHF.R.U32.HI UR10, URZ, UR11, UR10 ;  /* 0x0000000bff0a7299 */ /* 0x000fc6000801160a */
[----:B------:R-:W-:Y:S01]  /*2500*/  @!UP0 UMOV UR9, UR13 ;  /* 0x0000000d00098c82 */ /* 0x000fe20008000000 */
[----:B------:R-:W-:Y:S02]  /*2510*/  UIMAD UR15, UR14, UR15, UR37 ;  /* 0x0000000f0e0f72a4 */ /* 0x000fe4000f8e0225 */
[----:B------:R-:W-:Y:S02]  /*2520*/  USEL UR10, UR4, UR10, !UP3 ;  /* 0x0000000a040a7287 */ /* 0x000fe4000d800000 */
[----:B------:R-:W-:Y:S02]  /*2530*/  @!UP0 USHF.R.U32.HI UR9, URZ, UR11, UR9 ;  /* 0x0000000bff098299 */ /* 0x000fe40008011609 */
[----:B------:R-:W-:Y:S02]  /*2540*/  UIADD3 UR11, UPT, UPT, -UR10, URZ, URZ ;  /* 0x000000ff0a0b7290 */ /* 0x000fe4000fffe1ff */
[----:B------:R-:W-:Y:S02]  /*2550*/  @!UP0 USEL UR9, UR6, UR9, !UP3 ;  /* 0x0000000906098287 */ /* 0x000fe4000d800000 */
[----:B------:R-:W-:-:S02]  /*2560*/  UIMAD UR11, UR42, UR11, UR4 ;  /* 0x0000000b2a0b72a4 */ /* 0x000fc4000f8e0204 */
[----:B------:R-:W-:Y:S02]  /*2570*/  @!UP0 UIADD3 UR10, UPT, UPT, UR10, -UR9, URZ ;  /* 0x800000090a0a8290 */ /* 0x000fe4000fffe0ff */
[----:B------:R-:W-:Y:S02]  /*2580*/  @!UP0 UIMAD UR9, UR11, UR8, UR9 ;  /* 0x000000080b0982a4 */ /* 0x000fe4000f8e0209 */
[----:B------:R-:W-:Y:S02]  /*2590*/  @!UP0 UIMAD UR4, UR42, UR10, UR6 ;  /* 0x0000000a2a0482a4 */ /* 0x000fe4000f8e0206 */
[----:B------:R-:W-:Y:S02]  /*25a0*/  UIMAD UR8, UR20, UR12, UR38 ;  /* 0x0000000c140872a4 */ /* 0x000fe4000f8e0226 */
[----:B------:R-:W-:Y:S01]  /*25b0*/  UIMAD UR37, UR4, UR14, UR15 ;  /* 0x0000000e042572a4 */ /* 0x000fe2000f8e020f */
[----:B------:R-:W-:Y:S02]  /*25c0*/  @!UP0 UMOV UR6, UR9 ;  /* 0x0000000900068c82 */ /* 0x000fe40008000000 */
[----:B------:R-:W-:-:S12]  /*25d0*/  UIMAD UR38, UR6, UR20, UR8 ;  /* 0x00000014062672a4 */ /* 0x000fd8000f8e0208 */
.L_x_41:
[----:B------:R-:W3:Y:S02]  /*25e0*/  LDCU UR4, c[0x0][0xb30] ;  /* 0x00016600ff0477ac */ /* 0x000ee40008000800 */
[----:B---3--:R-:W-:-:S09]  /*25f0*/  UISETP.NE.AND UP0, UPT, UR4, 0x1, UPT ;  /* 0x000000010400788c */ /* 0x008fd2000bf05270 */
[----:B------:R-:W-:Y:S05]  /*2600*/  BRA.U UP0, `(.L_x_42) ;  /* 0x0000000100447547 */ /* 0x000fea000b800000 */
[----:B------:R-:W3:Y:S01]  /*2610*/  LDCU.128 UR12, c[0x0][0xb10] ;  /* 0x00016200ff0c77ac */ /* 0x000ee20008000c00 */
[----:B------:R-:W4:Y:S01]  /*2620*/  LDCU UR16, c[0x0][0xb0c] ;  /* 0x00016180ff1077ac */ /* 0x000f220008000800 */
[----:B------:R-:W1:Y:S01]  /*2630*/  LDCU UR17, c[0x0][0xb20] ;  /* 0x00016400ff1177ac */ /* 0x000e620008000800 */
[----:B---3--:R-:W-:Y:S02]  /*2640*/  UIMAD.WIDE.U32 UR10, UR38, UR12, URZ ;  /* 0x0000000c260a72a5 */ /* 0x008fe4000f8e00ff */
[----:B------:R-:W-:Y:S02]  /*2650*/  UIMAD.WIDE.U32 UR8, UR37, UR15, URZ ;  /* 0x0000000f250872a5 */ /* 0x000fe4000f8e00ff */
[----:B----4-:R-:W-:Y:S02]  /*2660*/  UISETP.NE.AND UP2, UPT, UR16, 0x1, UPT ;  /* 0x000000011000788c */ /* 0x010fe4000bf45270 */
[----:B------:R-:W-:Y:S01]  /*2670*/  UISETP.NE.AND UP0, UPT, UR14, 0x1, UPT ;  /* 0x000000010e00788c */ /* 0x000fe2000bf05270 */
[----:B------:R-:W-:-:S02]  /*2680*/  UMOV UR6, UR11 ;  /* 0x0000000b00067c82 */ /* 0x000fc40008000000 */
[----:B------:R-:W-:Y:S01]  /*2690*/  UMOV UR4, UR9 ;  /* 0x0000000900047c82 */ /* 0x000fe20008000000 */
[----:B------:R-:W-:Y:S02]  /*26a0*/  USHF.R.U32.HI UR6, URZ, UR13, UR6 ;  /* 0x0000000dff067299 */ /* 0x000fe40008011606 */
[----:B-1----:R-:W-:Y:S02]  /*26b0*/  USHF.R.U32.HI UR4, URZ, UR17, UR4 ;  /* 0x00000011ff047299 */ /* 0x002fe40008011604 */
[----:B------:R-:W-:Y:S02]  /*26c0*/  USEL UR6, UR38, UR6, !UP2 ;  /* 0x0000000626067287 */ /* 0x000fe4000d000000 */
[----:B------:R-:W-:-:S04]  /*26d0*/  USEL UR4, UR37, UR4, !UP0 ;  /* 0x0000000425047287 */ /* 0x000fc8000c000000 */
[----:B------:R-:W-:Y:S02]  /*26e0*/  UIADD3 UR8, UPT, UPT, UR6, -UR4, URZ ;  /* 0x8000000406087290 */ /* 0x000fe4000fffe0ff */
[----:B------:R-:W-:Y:S02]  /*26f0*/  UIADD3 UR4, UPT, UPT, -UR6, UR4, URZ ;  /* 0x0000000406047290 */ /* 0x000fe4000fffe1ff */
[----:B------:R-:W-:Y:S02]  /*2700*/  UIMAD UR37, UR8, UR14, UR37 ;  /* 0x0000000e082572a4 */ /* 0x000fe4000f8e0225 */
[----:B------:R-:W-:-:S12]  /*2710*/  UIMAD UR38, UR4, UR16, UR38 ;  /* 0x00000010042672a4 */ /* 0x000fd8000f8e0226 */
.L_x_42:
[----:B------:R-:W-:Y:S01]  /*2720*/  VIADD R11, R11, 0x1 ;  /* 0x000000010b0b7836 */ /* 0x000fe20000000000 */
[----:B------:R-:W-:Y:S02]  /*2730*/  R2UR UR6, R55 ;  /* 0x00000000370672ca */ /* 0x000fe400000e0000 */
[----:B------:R-:W-:Y:S02]  /*2740*/  R2UR UR4, R54 ;  /* 0x00000000360472ca */ /* 0x000fe400000e0000 */
[C---:B------:R-:W-:Y:S02]  /*2750*/  ISETP.NE.AND P0, PT, R11.reuse, 0x2, PT ;  /* 0x000000020b00780c */ /* 0x040fe40003f05270 */
[----:B------:R-:W-:Y:S02]  /*2760*/  PLOP3.LUT P1, PT, PT, PT, PT, 0x80, 0x8 ;  /* 0x000000000008781c */ /* 0x000fe40003f2f070 */
[----:B-1----:R-:W-:Y:S02]  /*2770*/  SEL R0, RZ, 0x1, P0 ;  /* 0x00000001ff007807 */ /* 0x002fe40000000000 */
[----:B------:R-:W-:-:S02]  /*2780*/  SEL R11, R11, RZ, P0 ;  /* 0x000000ff0b0b7207 */ /* 0x000fc40000000000 */
[----:B------:R-:W-:Y:S01]  /*2790*/  LOP3.LUT R10, R10, R0, RZ, 0x3c, !PT ;  /* 0x000000000a0a7212 */ /* 0x000fe200078e3cff */
[----:B------:R-:W-:Y:S02]  /*27a0*/  UIADD3 UR30, UPT, UPT, UR38, UR6, URZ ;  /* 0x00000006261e7290 */ /* 0x000fe4000fffe0ff */
[----:B------:R-:W-:Y:S01]  /*27b0*/  UIADD3 UR31, UPT, UPT, UR37, UR4, URZ ;  /* 0x00000004251f7290 */ /* 0x000fe2000fffe0ff */
[----:B------:R-:W-:Y:S11]  /*27c0*/  BRA.U UP1, `(.L_x_43) ;  /* 0xfffffff101507547 */ /* 0x000ff6000b83ffff */
[----:B------:R-:W-:Y:S01]  /*27d0*/  UIADD3 UR7, UPT, UPT, UR7, 0x40, URZ ;  /* 0x0000004007077890 */ /* 0x000fe2000fffe0ff */
[----:B------:R-:W-:-:S03]  /*27e0*/  SHF.L.U32 R2, R12, 0x1f, RZ ;  /* 0x0000001f0c027819 */ /* 0x000fc600000006ff */
[----:B------:R-:W-:-:S09]  /*27f0*/  ULEA UR4, UR5, UR7, 0x3 ;  /* 0x0000000705047291 */ /* 0x000fd2000f8e18ff */
[----:B------:R-:W1:Y:S02]  /*2800*/  SYNCS.PHASECHK.TRANS64.TRYWAIT P0, [UR4], R2 ;  /* 0x00000002ff0075a7 */ /* 0x000e640008001104 */
[----:B-1----:R-:W-:Y:S05]  /*2810*/  @!P0 BRA `(.L_x_44) ;  /* 0x0000005c00b88947 */ /* 0x002fea0003800000 */
.L_x_148:
[----:B------:R-:W-:-:S04]  /*2820*/  UIADD3 UR4, UPT, UPT, UR5, 0x1, URZ ;  /* 0x0000000105047890 */ /* 0x000fc8000fffe0ff */
[----:B------:R-:W-:-:S04]  /*2830*/  UISETP.NE.AND UP0, UPT, UR4, 0x8, UPT ;  /* 0x000000080400788c */ /* 0x000fc8000bf05270 */
[----:B------:R-:W-:Y:S02]  /*2840*/  USEL UR6, URZ, 0x1, UP0 ;  /* 0x00000001ff067887 */ /* 0x000fe40008000000 */
[----:B------:R-:W-:-:S04]  /*2850*/  USEL UR4, UR4, URZ, UP0 ;  /* 0x000000ff04047287 */ /* 0x000fc80008000000 */
[----:B------:R-:W-:Y:S01]  /*2860*/  ULEA UR5, UR4, UR7, 0x3 ;  /* 0x0000000704057291 */ /* 0x000fe2000f8e18ff */
[----:B-1----:R-:W-:-:S04]  /*2870*/  LOP3.LUT R2, R12, UR6, RZ, 0x3c, !PT ;  /* 0x000000060c027c12 */ /* 0x002fc8000f8e3cff */
[----:B------:R-:W-:-:S04]  /*2880*/  SHF.L.U32 R3, R2, 0x1f, RZ ;  /* 0x0000001f02037819 */ /* 0x000fc800000006ff */
[----:B------:R-:W1:Y:S02]  /*2890*/  SYNCS.PHASECHK.TRANS64.TRYWAIT P0, [UR5], R3 ;  /* 0x00000003ff0075a7 */ /* 0x000e640008001105 */
[----:B-1----:R-:W-:Y:S05]  /*28a0*/  @!P0 BRA `(.L_x_45) ;  /* 0x0000005c00ac8947 */ /* 0x002fea0003800000 */
.L_x_150:
[----:B------:R-:W-:-:S04]  /*28b0*/  UIADD3 UR4, UPT, UPT, UR4, 0x1, URZ ;  /* 0x0000000104047890 */ /* 0x000fc8000fffe0ff */
[----:B------:R-:W-:-:S04]  /*28c0*/  UISETP.NE.AND UP0, UPT, UR4, 0x8, UPT ;  /* 0x000000080400788c */ /* 0x000fc8000bf05270 */
[----:B------:R-:W-:Y:S02]  /*28d0*/  USEL UR6, URZ, 0x1, UP0 ;  /* 0x00000001ff067887 */ /* 0x000fe40008000000 */
[----:B------:R-:W-:-:S04]  /*28e0*/  USEL UR4, UR4, URZ, UP0 ;  /* 0x000000ff04047287 */ /* 0x000fc80008000000 */
[----:B------:R-:W-:Y:S01]  /*28f0*/  ULEA UR5, UR4, UR7, 0x3 ;  /* 0x0000000704057291 */ /* 0x000fe2000f8e18ff */
[----:B------:R-:W-:-:S04]  /*2900*/  LOP3.LUT R2, R2, UR6, RZ, 0x3c, !PT ;  /* 0x0000000602027c12 */ /* 0x000fc8000f8e3cff */
[----:B-1----:R-:W-:-:S04]  /*2910*/  SHF.L.U32 R3, R2, 0x1f, RZ ;  /* 0x0000001f02037819 */ /* 0x002fc800000006ff */
[----:B------:R-:W1:Y:S02]  /*2920*/  SYNCS.PHASECHK.TRANS64.TRYWAIT P0, [UR5], R3 ;  /* 0x00000003ff0075a7 */ /* 0x000e640008001105 */
[----:B-1----:R-:W-:Y:S05]  /*2930*/  @!P0 BRA `(.L_x_46) ;  /* 0x0000005c00a08947 */ /* 0x002fea0003800000 */
.L_x_152:
        /* <DEDUP_REMOVED lines=9> */
.L_x_154:
        /* <DEDUP_REMOVED lines=9> */
.L_x_156:
        /* <DEDUP_REMOVED lines=9> */
.L_x_158:
        /* <DEDUP_REMOVED lines=9> */
.L_x_160:
[----:B------:R-:W-:-:S04]  /*2b80*/  UIADD3 UR4, UPT, UPT, UR4, 0x1, URZ ;  /* 0x0000000104047890 */ /* 0x000fc8000fffe0ff */
[----:B------:R-:W-:-:S04]  /*2b90*/  UISETP.NE.AND UP0, UPT, UR4, 0x8, UPT ;  /* 0x000000080400788c */ /* 0x000fc8000bf05270 */
[----:B------:R-:W-:Y:S02]  /*2ba0*/  USEL UR5, URZ, 0x1, UP0 ;  /* 0x00000001ff057887 */ /* 0x000fe40008000000 */
[----:B------:R-:W-:-:S04]  /*2bb0*/  USEL UR4, UR4, URZ, UP0 ;  /* 0x000000ff04047287 */ /* 0x000fc80008000000 */
[----:B------:R-:W-:Y:S01]  /*2bc0*/  ULEA UR4, UR4, UR7, 0x3 ;  /* 0x0000000704047291 */ /* 0x000fe2000f8e18ff */
[----:B------:R-:W-:-:S04]  /*2bd0*/  LOP3.LUT R2, R2, UR5, RZ, 0x3c, !PT ;  /* 0x0000000502027c12 */ /* 0x000fc8000f8e3cff */
[----:B------:R-:W-:Y:S01]  /*2be0*/  SHF.L.U32 R2, R2, 0x1f, RZ ;  /* 0x0000001f02027819 */ /* 0x000fe200000006ff */
[----:B-1----:R-:W-:-:S07]  /*2bf0*/  IMAD.U32 R0, RZ, RZ, UR4 ;  /* 0x00000004ff007e24 */ /* 0x002fce000f8e00ff */
.L_x_51:
[----:B-1----:R1:W3:Y:S02]  /*2c00*/  SYNCS.PHASECHK.TRANS64.TRYWAIT P0, [R0+URZ], R2 ;  /* 0x00000002000075a7 */ /* 0x0022e400080011ff */
[----:B---3--:R-:W-:Y:S05]  /*2c10*/  @!P0 NANOSLEEP.SYNCS 0x989680 ;  /* 0x009896800000895d */ /* 0x008fea0003900000 */
[----:B------:R-:W3:Y:S02]  /*2c20*/  @!P0 SYNCS.PHASECHK.TRANS64 P0, [R0+URZ], R2 ;  /* 0x00000002000085a7 */ /* 0x000ee400080010ff */
[----:B--23--:R-:W-:Y:S05]  /*2c30*/  @P0 EXIT ;  /* 0x000000000000094d */ /* 0x00cfea0003800000 */
[----:B------:R-:W-:Y:S05]  /*2c40*/  BRA `(.L_x_51) ;  /* 0xfffffffc00ec7947 */ /* 0x000fea000383ffff */
.L_x_23:
[----:B------:R-:W2:Y:S02]  /*2c50*/  S2UR UR4, SR_CgaCtaId ;  /* 0x00000000000479c3 */ /* 0x000ea40000008800 */
[----:B--2---:R-:W-:-:S04]  /*2c60*/  UISETP.NE.AND UP0, UPT, UR4, URZ, UPT ;  /* 0x000000ff0400728c */ /* 0x004fc8000bf05270 */
[----:B------:R-:W-:-:S09]  /*2c70*/  UISETP.NE.OR UP0, UPT, UR18, 0x1, UP0 ;  /* 0x000000011200788c */ /* 0x000fd20008705670 */
[----:B------:R-:W-:Y:S05]  /*2c80*/  BRA.U UP0, `(.L_x_52) ;  /* 0x00000005004c7547 */ /* 0x000fea000b800000 */
[----:B------:R-:W2:Y:S01]  /*2c90*/  S2UR UR5, SR_CgaCtaId ;  /* 0x00000000000579c3 */ /* 0x000ea20000008800 */
[----:B------:R-:W-:Y:S01]  /*2ca0*/  UMOV UR4, 0x400 ;  /* 0x0000040000047882 */ /* 0x000fe20000000000 */
[----:B------:R-:W-:Y:S01]  /*2cb0*/  ISETP.GE.U32.AND P2, PT, R0, 0x2, PT ;  /* 0x000000020000780c */ /* 0x000fe20003f46070 */
[----:B------:R-:W-:Y:S01]  /*2cc0*/  IMAD.MOV.U32 R12, RZ, RZ, 0x1 ;  /* 0x00000001ff0c7424 */ /* 0x000fe200078e00ff */
[----:B------:R-:W-:Y:S02]  /*2cd0*/  CS2R R10, SRZ ;  /* 0x00000000000a7805 */ /* 0x000fe4000001ff00 */
[----:B------:R-:W-:Y:S01]  /*2ce0*/  CS2R R8, SRZ ;  /* 0x0000000000087805 */ /* 0x000fe2000001ff00 */
[----:B--2---:R-:W-:-:S03]  /*2cf0*/  ULEA UR6, UR5, UR4, 0x18 ;  /* 0x0000000405067291 */ /* 0x004fc6000f8ec0ff */
[----:B------:R-:W-:-:S09]  /*2d00*/  UMOV UR5, URZ ;  /* 0x000000ff00057c82 */ /* 0x000fd20008000000 */
.L_x_56:
[----:B------:R-:W-:Y:S02]  /*2d10*/  LEA R2, R8, UR6, 0x3 ;  /* 0x0000000608027c11 */ /* 0x000fe4000f8e18ff */
[----:B------:R-:W-:-:S03]  /*2d20*/  SHF.L.U32 R4, R9, 0x1f, RZ ;  /* 0x0000001f09047819 */ /* 0x000fc600000006ff */
[----:B------:R-:W-:Y:S01]  /*2d30*/  VIADD R5, R2, 0x140 ;  /* 0x0000014002057836 */ /* 0x000fe20000000000 */
[----:B------:R-:W2:Y:S02]  /*2d40*/  SYNCS.PHASECHK.TRANS64.TRYWAIT P0, [R2+URZ+0x130], R4 ;  /* 0x00013004020075a7 */ /* 0x000ea400080011ff */
[----:B--2---:R-:W-:Y:S05]  /*2d50*/  @!P0 BRA `(.L_x_53) ;  /* 0x0000005c00108947 */ /* 0x004fea0003800000 */
.L_x_161:
[----:B------:R-:W-:Y:S01]  /*2d60*/  ULEA UR4, UR5, UR6, 0x3 ;  /* 0x0000000605047291 */ /* 0x000fe2000f8e18ff */
[----:B--2---:R-:W-:Y:S01]  /*2d70*/  PRMT R2, RZ, 0x654, R5 ;  /* 0x00000654ff027816 */ /* 0x004fe20000000005 */
[----:B------:R-:W-:Y:S01]  /*2d80*/  @!P2 IMAD.MOV.U32 R4, RZ, RZ, 0x10 ;  /* 0x00000010ff04a424 */ /* 0x000fe200078e00ff */
[----:B------:R-:W-:Y:S01]  /*2d90*/  SHF.L.U32 R5, R12, 0x1f, RZ ;  /* 0x0000001f0c057819 */ /* 0x000fe200000006ff */
[----:B------:R-:W-:Y:S01]  /*2da0*/  UIADD3 UR7, UPT, UPT, UR4, 0xd0, URZ ;  /* 0x000000d004077890 */ /* 0x000fe2000fffe0ff */
[----:B------:R2:W-:Y:S05]  /*2db0*/  SYNCS.ARRIVE.TRANS64.RED.A1T0 RZ, [R2+URZ], RZ ;  /* 0x000000ff02ff79a7 */ /* 0x0005ea00081004ff */
[----:B------:R-:W-:Y:S01]  /*2dc0*/  IMAD.U32 R6, RZ, RZ, UR7 ;  /* 0x00000007ff067e24 */ /* 0x000fe2000f8e00ff */
[----:B------:R-:W3:Y:S04]  /*2dd0*/  SYNCS.PHASECHK.TRANS64.TRYWAIT P0, [UR4+0xe0], R5 ;  /* 0x0000e005ff0075a7 */ /* 0x000ee80008001104 */
[----:B------:R-:W-:Y:S01]  /*2de0*/  PRMT R6, R0, 0x654, R6 ;  /* 0x0000065400067816 */ /* 0x000fe20000000006 */
[----:B--23--:R-:W-:Y:S06]  /*2df0*/  @!P0 BRA `(.L_x_54) ;  /* 0x0000005800fc8947 */ /* 0x00cfec0003800000 */
.L_x_163:
[----:B------:R-:W-:Y:S01]  /*2e00*/  ULEA UR8, UR5, UR6, 0x4 ;  /* 0x0000000605087291 */ /* 0x000fe2000f8e20ff */
[----:B------:R-:W-:Y:S01]  /*2e10*/  SEL R3, R6, R3, !P2 ;  /* 0x0000000306037207 */ /* 0x000fe20005000000 */
[----:B------:R-:W-:Y:S01]  /*2e20*/  UIADD3 UR9, UPT, UPT, UR4, 0xd0, URZ ;  /* 0x000000d004097890 */ /* 0x000fe2000fffe0ff */
[----:B--2---:R-:W-:Y:S01]  /*2e30*/  LEA R2, R11, UR6, 0x3 ;  /* 0x000000060b027c11 */ /* 0x004fe2000f8e18ff */
[----:B------:R-:W-:Y:S01]  /*2e40*/  UIADD3 UR8, UPT, UPT, UR8, 0x160, URZ ;  /* 0x0000016008087890 */ /* 0x000fe2000fffe0ff */
[----:B------:R2:W-:Y:S01]  /*2e50*/  @!P2 SYNCS.ARRIVE.TRANS64.RED RZ, [R3+URZ], R4 ;  /* 0x0000000403ffa9a7 */ /* 0x0005e200080004ff */
[----:B------:R-:W-:Y:S01]  /*2e60*/  UIADD3 UR4, UPT, UPT, UR5, 0x1, URZ ;  /* 0x0000000105047890 */ /* 0x000fe2000fffe0ff */
[----:B------:R-:W-:-:S03]  /*2e70*/  VIADD R8, R8, 0x1 ;  /* 0x0000000108087836 */ /* 0x000fc60000000000 */
[----:B------:R-:W-:Y:S02]  /*2e80*/  UISETP.NE.AND UP0, UPT, UR4, 0x2, UPT ;  /* 0x000000020400788c */ /* 0x000fe4000bf05270 */
[----:B------:R-:W-:Y:S01]  /*2e90*/  ISETP.NE.AND P0, PT, R8, 0x2, PT ;  /* 0x000000020800780c */ /* 0x000fe20003f05270 */
[----:B------:R-:W-:Y:S06]  /*2ea0*/  UGETNEXTWORKID.BROADCAST [UR8], [UR9] ;  /* 0x00000000080073ca */ /* 0x000fec0008000100 */
[----:B------:R-:W-:Y:S02]  /*2eb0*/  USEL UR7, URZ, 0x1, UP0 ;  /* 0x00000001ff077887 */ /* 0x000fe40008000000 */
[----:B------:R-:W-:-:S04]  /*2ec0*/  USEL UR5, UR4, URZ, UP0 ;  /* 0x000000ff04057287 */ /* 0x000fc80008000000 */
[----:B------:R-:W-:Y:S02]  /*2ed0*/  LOP3.LUT R12, R12, UR7, RZ, 0x3c, !PT ;  /* 0x000000070c0c7c12 */ /* 0x000fe4000f8e3cff */
[----:B--2---:R-:W-:-:S04]  /*2ee0*/  SHF.L.U32 R4, R10, 0x1f, RZ ;  /* 0x0000001f0a047819 */ /* 0x004fc800000006ff */
[----:B------:R-:W2:Y:S02]  /*2ef0*/  SYNCS.PHASECHK.TRANS64.TRYWAIT P1, [R2+URZ+0xd0], R4 ;  /* 0x0000d004020075a7 */ /* 0x000ea400080211ff */
[----:B--2---:R-:W-:Y:S05]  /*2f00*/  @!P1 BRA `(.L_x_55) ;  /* 0x0000005800d09947 */ /* 0x004fea0003800000 */
.L_x_164:
[C---:B--2---:R-:W-:Y:S01]  /*2f10*/  LEA R4, R11.reuse, UR6, 0x4 ;  /* 0x000000060b047c11 */ /* 0x044fe2000f8e20ff */
[----:B------:R-:W-:Y:S01]  /*2f20*/  VIADD R2, R2, 0xe0 ;  /* 0x000000e002027836 */ /* 0x000fe20000000000 */
[----:B------:R-:W-:Y:S01]  /*2f30*/  SEL R8, R8, RZ, P0 ;  /* 0x000000ff08087207 */ /* 0x000fe20000000000 */
[----:B------:R-:W-:-:S03]  /*2f40*/  VIADD R11, R11, 0x1 ;  /* 0x000000010b0b7836 */ /* 0x000fc60000000000 */
[----:B------:R-:W2:Y:S01]  /*2f50*/  LDS.128 R4, [R4+0x160] ;  /* 0x0001600004047984 */ /* 0x000ea20000000c00 */
[----:B------:R-:W-:Y:S02]  /*2f60*/  PRMT R2, RZ, 0x654, R2 ;  /* 0x00000654ff027816 */ /* 0x000fe40000000002 */
[C---:B------:R-:W-:Y:S01]  /*2f70*/  ISETP.NE.AND P1, PT, R11.reuse, 0x2, PT ;  /* 0x000000020b00780c */ /* 0x040fe20003f25270 */
[----:B------:R-:W-:Y:S01]  /*2f80*/  @!PT LDS RZ, [RZ] ;  /* 0x00000000fffff984 */ /* 0x000fe20000000800 */
[----:B------:R-:W-:Y:S01]  /*2f90*/  @!PT LDS RZ, [RZ] ;  /* 0x00000000fffff984 */ /* 0x000fe20000000800 */
[----:B------:R-:W-:Y:S01]  /*2fa0*/  @!PT LDS RZ, [RZ] ;  /* 0x00000000fffff984 */ /* 0x000fe20000000800 */
[----:B------:R-:W-:Y:S01]  /*2fb0*/  @!PT LDS RZ, [RZ] ;  /* 0x00000000fffff984 */ /* 0x000fe20000000800 */
[----:B------:R3:W-:Y:S06]  /*2fc0*/  MEMBAR.ALL.CTA ;  /* 0x0000000000007992 */ /* 0x0007ec0000008000 */
[----:B---3--:R-:W3:Y:S01]  /*2fd0*/  FENCE.VIEW.ASYNC.S ;  /* 0x00000000000073c6 */ /* 0x008ee20000000000 */
[----:B------:R-:W-:Y:S01]  /*2fe0*/  SEL R11, R11, RZ, P1 ;  /* 0x000000ff0b0b7207 */ /* 0x000fe20000800000 */
[----:B---3--:R3:W-:Y:S01]  /*2ff0*/  SYNCS.ARRIVE.TRANS64.RED.A1T0 RZ, [R2+URZ], RZ ;  /* 0x000000ff02ff79a7 */ /* 0x0087e200081004ff */
[----:B--2---:R-:W-:-:S02]  /*3000*/  LOP3.LUT P3, RZ, R6, 0x1, RZ, 0xc0, !PT ;  /* 0x0000000106ff7812 */ /* 0x004fc4000786c0ff */
[----:B------:R-:W-:-:S04]  /*3010*/  SEL R4, RZ, 0x1, P1 ;  /* 0x00000001ff047807 */ /* 0x000fc80000800000 */
[----:B------:R-:W-:Y:S02]  /*3020*/  LOP3.LUT R10, R10, R4, RZ, 0x3c, !PT ;  /* 0x000000040a0a7212 */ /* 0x000fe400078e3cff */
[----:B---3--:R-:W-:-:S04]  /*3030*/  SEL R2, RZ, 0x1, P0 ;  /* 0x00000001ff027807 */ /* 0x008fc80000000000 */
[----:B------:R-:W-:Y:S01]  /*3040*/  LOP3.LUT R9, R9, R2, RZ, 0x3c, !PT ;  /* 0x0000000209097212 */ /* 0x000fe200078e3cff */
[----:B------:R-:W-:Y:S06]  /*3050*/  @P3 BRA `(.L_x_56) ;  /* 0xfffffffc002c3947 */ /* 0x000fec000383ffff */
[----:B------:R-:W-:Y:S01]  /*3060*/  ULEA UR4, UR5, UR6, 0x3 ;  /* 0x0000000605047291 */ /* 0x000fe2000f8e18ff */
[----:B------:R-:W-:-:S08]  /*3070*/  SHF.L.U32 R2, R12, 0x1f, RZ ;  /* 0x0000001f0c027819 */ /* 0x000fd000000006ff */
[----:B------:R-:W2:Y:S02]  /*3080*/  SYNCS.PHASECHK.TRANS64 P0, [UR4+0xe0], R2 ;  /* 0x0000e002ff0075a7 */ /* 0x000ea40008001004 */
[----:B--2---:R-:W-:Y:S05]  /*3090*/  @P0 BRA `(.L_x_57) ;  /* 0x0000000000080947 */ /* 0x004fea0003800000 */
[----:B------:R-:W2:Y:S02]  /*30a0*/  SYNCS.PHASECHK.TRANS64.TRYWAIT P0, [UR4+0xe0], R2 ;  /* 0x0000e002ff0075a7 */ /* 0x000ea40008001104 */
[----:B--2---:R-:W-:Y:S05]  /*30b0*/  @!P0 BRA `(.L_x_58) ;  /* 0x0000005800788947 */ /* 0x004fea0003800000 */
.L_x_57:
[----:B------:R-:W-:-:S04]  /*30c0*/  UIADD3 UR7, UPT, UPT, UR5, 0x1, URZ ;  /* 0x0000000105077890 */ /* 0x000fc8000fffe0ff */
[----:B------:R-:W-:-:S04]  /*30d0*/  UISETP.NE.AND UP0, UPT, UR7, 0x2, UPT ;  /* 0x000000020700788c */ /* 0x000fc8000bf05270 */
[----:B------:R-:W-:Y:S02]  /*30e0*/  USEL UR8, URZ, 0x1, UP0 ;  /* 0x00000001ff087887 */ /* 0x000fe40008000000 */
[----:B------:R-:W-:-:S04]  /*30f0*/  USEL UR7, UR7, URZ, UP0 ;  /* 0x000000ff07077287 */ /* 0x000fc80008000000 */
[----:B------:R-:W-:Y:S01]  /*3100*/  ULEA UR7, UR7, UR6, 0x3 ;  /* 0x0000000607077291 */ /* 0x000fe2000f8e18ff */
[----:B--2---:R-:W-:-:S04]  /*3110*/  LOP3.LUT R2, R12, UR8, RZ, 0x3c, !PT ;  /* 0x000000080c027c12 */ /* 0x004fc8000f8e3cff */
[----:B------:R-:W-:-:S04]  /*3120*/  SHF.L.U32 R0, R2, 0x1f, RZ ;  /* 0x0000001f02007819 */ /* 0x000fc800000006ff */
[----:B------:R-:W2:Y:S02]  /*3130*/  SYNCS.PHASECHK.TRANS64 P0, [UR7+0xe0], R0 ;  /* 0x0000e000ff0075a7 */ /* 0x000ea40008001007 */
[----:B-12---:R-:W-:Y:S05]  /*3140*/  @P0 EXIT ;  /* 0x000000000000094d */ /* 0x006fea0003800000 */
[----:B------:R-:W-:Y:S02]  /*3150*/  SHF.L.U32 R2, R2, 0x1f, RZ ;  /* 0x0000001f02027819 */ /* 0x000fe400000006ff */
[----:B------:R-:W-:-:S07]  /*3160*/  MOV R0, UR7 ;  /* 0x0000000700007c02 */ /* 0x000fce0008000f00 */
.L_x_59:
[----:B-1----:R1:W2:Y:S02]  /*3170*/  SYNCS.PHASECHK.TRANS64.TRYWAIT P0, [R0+URZ+0xe0], R2 ;  /* 0x0000e002000075a7 */ /* 0x0022a400080011ff */
[----:B--2---:R-:W-:Y:S05]  /*3180*/  @!P0 NANOSLEEP.SYNCS 0x989680 ;  /* 0x009896800000895d */ /* 0x004fea0003900000 */
[----:B------:R-:W2:Y:S02]  /*3190*/  @!P0 SYNCS.PHASECHK.TRANS64 P0, [R0+URZ+0xe0], R2 ;  /* 0x0000e002000085a7 */ /* 0x000ea400080010ff */
[----:B--2---:R-:W-:Y:S05]  /*31a0*/  @P0 EXIT ;  /* 0x000000000000094d */ /* 0x004fea0003800000 */
[----:B------:R-:W-:Y:S05]  /*31b0*/  BRA `(.L_x_59) ;  /* 0xfffffffc00ec7947 */ /* 0x000fea000383ffff */
.L_x_52:
[----:B------:R-:W-:Y:S05]  /*31c0*/  BRA.U UP5, `(.L_x_60) ;  /* 0x0000000d05d87547 */ /* 0x000fea000b800000 */
[----:B------:R-:W2:Y:S01]  /*31d0*/  S2UR UR7, SR_CgaCtaId ;  /* 0x00000000000779c3 */ /* 0x000ea20000008800 */
[----:B------:R-:W-:Y:S01]  /*31e0*/  UMOV UR4, 0x40 ;  /* 0x0000004000047882 */ /* 0x000fe20000000000 */
[----:B------:R-:W-:Y:S01]  /*31f0*/  NOP ;  /* 0x0000000000007918 */ /* 0x000fe20000000000 */
[----:B------:R-:W-:Y:S01]  /*3200*/  UMOV UR6, 0x400 ;  /* 0x0000040000067882 */ /* 0x000fe20000000000 */
[----:B--2---:R-:W-:Y:S02]  /*3210*/  ULEA UR5, UR7, UR4, 0x18 ;  /* 0x0000000407057291 */ /* 0x004fe4000f8ec0ff */
[----:B------:R-:W-:-:S07]  /*3220*/  ULEA UR6, UR7, UR6, 0x18 ;  /* 0x0000000607067291 */ /* 0x000fce000f8ec0ff */
[----:B------:R-:W2:Y:S02]  /*3230*/  LDS.U8 R0, [UR5+0x1c] ;  /* 0x00001c05ff007984 */ /* 0x000ea40008000000 */
[----:B--2---:R-:W-:-:S13]  /*3240*/  ISETP.NE.AND P0, PT, R0, RZ, PT ;  /* 0x000000ff0000720c */ /* 0x004fda0003f05270 */
[----:B------:R-:W-:Y:S05]  /*3250*/  @P0 BRA `(.L_x_61) ;  /* 0x0000000000580947 */ /* 0x000fea0003800000 */
[----:B------:R-:W-:-:S13]  /*3260*/  ELECT P0, URZ, PT ;  /* 0x0000000000ff782f */ /* 0x000fda0003800000 */
[----:B------:R-:W-:Y:S05]  /*3270*/  @!P0 BRA `(.L_x_62) ;  /* 0x0000000000608947 */ /* 0x000fea0003800000 */
[----:B------:R-:W-:Y:S01]  /*3280*/  UMOV UR4, 0x10 ;  /* 0x0000001000047882 */ /* 0x000fe20000000000 */
[----:B------:R-:W-:Y:S01]  /*3290*/  HFMA2 R0, -RZ, RZ, 0, 5.9604644775390625e-08 ;  /* 0x00000001ff007431 */ /* 0x000fe200000001ff */
[----:B------:R-:W-:-:S03]  /*32a0*/  MOV R3, 0xffff ;  /* 0x0000ffff00037802 */ /* 0x000fc60000000f00 */
[----:B------:R-:W-:Y:S04]  /*32b0*/  DEPBAR.LE SB2, 0x36 ;  /* 0x0000ad800000791a */ /* 0x000fe80000000000 */
[----:B------:R-:W2:Y:S02]  /*32c0*/  UTCATOMSWS.FIND_AND_SET.ALIGN UP0, UR4, UR4 ;  /* 0x00000004000475e3 */ /* 0x000ea40008000800 */
[----:B--2---:R-:W-:Y:S01]  /*32d0*/  MOV R4, UR4 ;  /* 0x0000000400047c02 */ /* 0x004fe20008000f00 */
[----:B------:R-:W-:Y:S06]  /*32e0*/  BRA.U UP0, `(.L_x_63) ;  /* 0x0000000100187547 */ /* 0x000fec000b800000 */
.L_x_64:
[----:B------:R-:W-:Y:S05]  /*32f0*/  NANOSLEEP 0x64 ;  /* 0x000000640000795d */ /* 0x000fea0003800000 */
[----:B------:R-:W-:-:S05]  /*3300*/  UMOV UR4, 0x10 ;  /* 0x0000001000047882 */ /* 0x000fca0000000000 */
[----:B------:R-:W-:Y:S04]  /*3310*/  DEPBAR.LE SB2, 0x36 ;  /* 0x0000ad800000791a */ /* 0x000fe80000000000 */
[----:B------:R-:W2:Y:S02]  /*3320*/  UTCATOMSWS.FIND_AND_SET.ALIGN UP0, UR4, UR4 ;  /* 0x00000004000475e3 */ /* 0x000ea40008000800 */
[----:B--2---:R-:W-:Y:S01]  /*3330*/  MOV R4, UR4 ;  /* 0x0000000400047c02 */ /* 0x004fe20008000f00 */
[----:B------:R-:W-:Y:S05]  /*3340*/  BRA.U !UP0, `(.L_x_64) ;  /* 0xfffffffd08e87547 */ /* 0x000fea000b83ffff */
.L_x_63:
[-C--:B------:R-:W-:Y:S02]  /*3350*/  SHF.L.U32 R3, R3, R4.reuse, RZ ;  /* 0x0000000403037219 */ /* 0x080fe400000006ff */
[----:B------:R-:W-:Y:S01]  /*3360*/  SHF.L.U32 R0, R0, R4, RZ ;  /* 0x0000000400007219 */ /* 0x000fe200000006ff */
[----:B------:R-:W-:Y:S02]  /*3370*/  IMAD.SHL.U32 R4, R4, 0x20, RZ ;  /* 0x0000002004047824 */ /* 0x000fe400078e00ff */
[----:B------:R2:W-:Y:S04]  /*3380*/  ATOMS.OR RZ, [UR5+0x14], R3 ;  /* 0x00001403ffff798c */ /* 0x0005e8000b000005 */
[----:B------:R2:W-:Y:S04]  /*3390*/  ATOMS.OR RZ, [UR5+0x18], R0 ;  /* 0x00001800ffff798c */ /* 0x0005e8000b000005 */
[----:B------:R2:W-:Y:S01]  /*33a0*/  STS [UR6+0x180], R4 ;  /* 0x00018004ff007988 */ /* 0x0005e20008000806 */
[----:B------:R-:W-:Y:S05]  /*33b0*/  BRA `(.L_x_62) ;  /* 0x0000000000107947 */ /* 0x000fea0003800000 */
.L_x_61:
[----:B------:R-:W-:Y:S02]  /*33c0*/  MOV R0, 0xffffffff ;  /* 0xffffffff00007802 */ /* 0x000fe40000000f00 */
[----:B------:R-:W-:-:S03]  /*33d0*/  MOV R4, 0x3400 ;  /* 0x0000340000047802 */ /* 0x000fc60000000f00 */
[----:B------:R2:W-:Y:S04]  /*33e0*/  STS [UR6+0x180], R0 ;  /* 0x00018000ff007988 */ /* 0x0005e80008000806 */
[----:B-12--5:R-:W-:Y:S05]  /*33f0*/  CALL.REL.NOINC `($__internal_1_$__cuda_sm10x_tcgen05_guardrail_trap_phase_invalid_during_alloc) ;  /* 0x0000005c00c07944 */ /* 0x026fea0003c00000 */
.L_x_62:
[----:B------:R-:W-:Y:S05]  /*3400*/  WARPSYNC.ALL ;  /* 0x0000000000007948 */ /* 0x000fea0003800000 */
[----:B------:R-:W3:Y:S01]  /*3410*/  S2UR UR4, SR_CgaCtaId ;  /* 0x00000000000479c3 */ /* 0x000ee20000008800 */
[----:B------:R-:W-:Y:S01]  /*3420*/  UMOV UR26, 0x400 ;  /* 0x00000400001a7882 */ /* 0x000fe20000000000 */
[----:B------:R-:W-:-:S06]  /*3430*/  NOP ;  /* 0x0000000000007918 */ /* 0x000fcc0000000000 */
[----:B------:R-:W-:Y:S06]  /*3440*/  BAR.ARV 0x6, 0xa0 ;  /* 0x0182800000007b1d */ /* 0x000fec0000002000 */
[----:B------:R-:W4:Y:S01]  /*3450*/  LDCU UR5, c[0x0][0x38c] ;  /* 0x00007180ff0577ac */ /* 0x000f220008000800 */
[----:B------:R-:W-:Y:S01]  /*3460*/  LOP3.LUT R2, R2, 0xffff, RZ, 0xc0, !PT ;  /* 0x0000ffff02027812 */ /* 0x000fe200078ec0ff */
[----:B------:R-:W-:Y:S01]  /*3470*/  IMAD.MOV.U32 R11, RZ, RZ, 0x1 ;  /* 0x00000001ff0b7424 */ /* 0x000fe200078e00ff */
[----:B------:R-:W-:Y:S01]  /*3480*/  CS2R R8, SRZ ;  /* 0x0000000000087805 */ /* 0x000fe2000001ff00 */
[----:B------:R-:W1:Y:S01]  /*3490*/  LDCU UR7, c[0x0][0x38c] ;  /* 0x00007180ff0777ac */ /* 0x000e620008000800 */
[----:B------:R-:W-:Y:S01]  /*34a0*/  R2UR UR27, R2 ;  /* 0x00000000021b72ca */ /* 0x000fe200000e0000 */
[----:B------:R-:W-:Y:S01]  /*34b0*/  IMAD.MOV.U32 R10, RZ, RZ, RZ ;  /* 0x000000ffff0a7224 */ /* 0x000fe200078e00ff */
[----:B------:R-:W-:Y:S01]  /*34c0*/  UMOV UR30, URZ ;  /* 0x000000ff001e7c82 */ /* 0x000fe20008000000 */
[----:B------:R-:W-:Y:S01]  /*34d0*/  UMOV UR24, URZ ;  /* 0x000000ff00187c82 */ /* 0x000fe20008000000 */
[----:B---3--:R-:W-:Y:S01]  /*34e0*/  ULEA UR26, UR4, UR26, 0x18 ;  /* 0x0000001a041a7291 */ /* 0x008fe2000f8ec0ff */
[----:B------:R-:W-:Y:S01]  /*34f0*/  UMOV UR38, 0x0 ;  /* 0x0000000000267882 */ /* 0x000fe20000000000 */
[----:B------:R-:W-:-:S02]  /*3500*/  UMOV UR39, 0x4200910 ;  /* 0x0420091000277882 */ /* 0x000fc40000000000 */
[----:B------:R-:W-:Y:S02]  /*3510*/  UIADD3 UR4, UPT, UPT, UR26, 0x8800, URZ ;  /* 0x000088001a047890 */ /* 0x000fe4000fffe0ff */
[----:B------:R-:W-:Y:S02]  /*3520*/  UIADD3 UR6, UPT, UPT, UR26, 0x18800, URZ ;  /* 0x000188001a067890 */ /* 0x000fe4000fffe0ff */
[----:B----4-:R-:W-:Y:S01]  /*3530*/  UIADD3 UR5, UPT, UPT, UR5, 0x1f, URZ ;  /* 0x0000001f05057890 */ /* 0x010fe2000fffe0ff */
[----:B--2---:R-:W2:Y:S01]  /*3540*/  LDS R0, [UR26+0x180] ;  /* 0x0001801aff007984 */ /* 0x004ea20008000800 */
[----:B-1----:R-:W-:Y:S01]  /*3550*/  UMOV UR36, 0x0 ;  /* 0x0000000000247882 */ /* 0x002fe20000000000 */
[----:B------:R-:W-:Y:S01]  /*3560*/  UMOV UR37, 0x4200910 ;  /* 0x0420091000257882 */ /* 0x000fe20000000000 */
[----:B------:R-:W-:Y:S02]  /*3570*/  USHF.R.S32.HI UR40, URZ, 0x1f, UR5 ;  /* 0x0000001fff287899 */ /* 0x000fe40008011405 */
[----:B------:R-:W-:-:S02]  /*3580*/  UISETP.GE.AND UP4, UPT, UR7, 0x1, UPT ;  /* 0x000000010700788c */ /* 0x000fc4000bf86270 */
[----:B------:R-:W-:Y:S02]  /*3590*/  ULEA.HI UR40, UR40, UR5, URZ, 0x5 ;  /* 0x0000000528287291 */ /* 0x000fe4000f8f28ff */
[----:B------:R-:W-:Y:S02]  /*35a0*/  USHF.R.U32.HI UR5, URZ, 0x4, UR4 ;  /* 0x00000004ff057899 */ /* 0x000fe40008011604 */
[----:B------:R-:W-:Y:S02]  /*35b0*/  USHF.R.S32.HI UR40, URZ, 0x5, UR40 ;  /* 0x00000005ff287899 */ /* 0x000fe40008011428 */
[----:B------:R-:W-:Y:S02]  /*35c0*/  USHF.R.U32.HI UR4, URZ, 0x4, UR6 ;  /* 0x00000004ff047899 */ /* 0x000fe40008011606 */
[----:B------:R-:W-:Y:S02]  /*35d0*/  UISETP.LT.AND UP0, UPT, UR40, 0x1, UPT ;  /* 0x000000012800788c */ /* 0x000fe4000bf01270 */
[----:B------:R-:W-:-:S02]  /*35e0*/  ULOP3.LUT UR5, UR5, 0x3fff, URZ, 0xc0, !UPT ;  /* 0x00003fff05057892 */ /* 0x000fc4000f8ec0ff */
[----:B------:R-:W-:Y:S02]  /*35f0*/  ULOP3.LUT UR4, UR4, 0x3fff, URZ, 0xc0, !UPT ;  /* 0x00003fff04047892 */ /* 0x000fe4000f8ec0ff */
[----:B------:R-:W-:Y:S02]  /*3600*/  USEL UR41, UR40, 0x1, !UP0 ;  /* 0x0000000128297887 */ /* 0x000fe4000c000000 */
[----:B------:R-:W-:Y:S02]  /*3610*/  ULOP3.LUT UR28, UR5, 0x10000, URZ, 0xfc, !UPT ;  /* 0x00010000051c7892 */ /* 0x000fe4000f8efcff */
[----:B------:R-:W-:Y:S02]  /*3620*/  ULOP3.LUT UR29, UR4, 0x10000, URZ, 0xfc, !UPT ;  /* 0x00010000041d7892 */ /* 0x000fe4000f8efcff */
[----:B------:R-:W-:Y:S01]  /*3630*/  UIADD3 UR41, UPT, UPT, -UR41, URZ, URZ ;  /* 0x000000ff29297290 */ /* 0x000fe2000fffe1ff */
[----:B------:R-:W-:Y:S01]  /*3640*/  UMOV UR34, 0x0 ;  /* 0x0000000000227882 */ /* 0x000fe20000000000 */
[----:B------:R-:W-:Y:S01]  /*3650*/  UMOV UR35, 0x4200910 ;  /* 0x0420091000237882 */ /* 0x000fe20000000000 */
[----:B------:R-:W-:Y:S01]  /*3660*/  UMOV UR32, 0x0 ;  /* 0x0000000000207882 */ /* 0x000fe20000000000 */
[----:B------:R-:W-:Y:S01]  /*3670*/  UMOV UR33, 0x4200910 ;  /* 0x0420091000217882 */ /* 0x000fe20000000000 */
[----:B--2---:R-:W-:-:S15]  /*3680*/  R2UR UR42, R0 ;  /* 0x00000000002a72ca */ /* 0x004fde00000e0000 */
.L_x_71:
[----:B------:R-:W-:Y:S02]  /*3690*/  LEA R0, R10, UR26, 0x3 ;  /* 0x0000001a0a007c11 */ /* 0x000fe4000f8e18ff */
[----:B------:R-:W-:Y:S02]  /*36a0*/  SHF.L.U32 R2, R9, 0x1f, RZ ;  /* 0x0000001f09027819 */ /* 0x000fe400000006ff */
[----:B------:R-:W-:Y:S01]  /*36b0*/  PLOP3.LUT P0, PT, PT, PT, UP4, 0x80, 0x8 ;  /* 0x000000000008781c */ /* 0x000fe20003f0f048 */
[----:B------:R-:W-:Y:S01]  /*36c0*/  VIADD R3, R0, 0xe0 ;  /* 0x000000e000037836 */ /* 0x000fe20000000000 */
[----:B-1----:R-:W1:Y:S02]  /*36d0*/  SYNCS.PHASECHK.TRANS64.TRYWAIT P1, [R0+URZ+0xd0], R2 ;  /* 0x0000d002000075a7 */ /* 0x002e6400080211ff */
[----:B-1-3--:R-:W-:Y:S09]  /*36e0*/  @!P1 BRA `(.L_x_65) ;  /* 0x0000005400049947 */ /* 0x00aff20003800000 */
.L_x_166:
[----:B------:R-:W-:Y:S01]  /*36f0*/  LEA R4, R10, UR26, 0x4 ;  /* 0x0000001a0a047c11 */ /* 0x000fe2000f8e20ff */
[----:B------:R-:W-:Y:S01]  /*3700*/  @UP4 ULEA UR4, UR24, UR26, 0x3 ;  /* 0x0000001a18044291 */ /* 0x000fe2000f8e18ff */
[----:B------:R-:W-:Y:S01]  /*3710*/  PLOP3.LUT P2, PT, PT, PT, PT, 0x80, 0x8 ;  /* 0x000000000008781c */ /* 0x000fe20003f4f070 */
[----:B------:R-:W-:Y:S01]  /*3720*/  ULEA UR31, UR30, UR26, 0x3 ;  /* 0x0000001a1e1f7291 */ /* 0x000fe2000f8e18ff */
[----:B------:R-:W-:Y:S02]  /*3730*/  PRMT R3, RZ, 0x654, R3 ;  /* 0x00000654ff037816 */ /* 0x000fe40000000003 */
[----:B------:R-:W2:Y:S01]  /*3740*/  LDS.128 R4, [R4+0x160] ;  /* 0x0001600004047984 */ /* 0x000ea20000000c00 */
[----:B-1----:R-:W-:Y:S02]  /*3750*/  @P0 SHF.L.U32 R2, R8, 0x1f, RZ ;  /* 0x0000001f08020819 */ /* 0x002fe400000006ff */
[----:B------:R-:W-:Y:S01]  /*3760*/  SHF.L.U32 R0, R11, 0x1f, RZ ;  /* 0x0000001f0b007819 */ /* 0x000fe200000006ff */
[----:B------:R-:W-:Y:S01]  /*3770*/  @!PT LDS RZ, [RZ] ;  /* 0x00000000fffff984 */ /* 0x000fe20000000800 */
[----:B------:R-:W-:Y:S01]  /*3780*/  @!PT LDS RZ, [RZ] ;  /* 0x00000000fffff984 */ /* 0x000fe20000000800 */
[----:B------:R-:W-:Y:S01]  /*3790*/  @!PT LDS RZ, [RZ] ;  /* 0x00000000fffff984 */ /* 0x000fe20000000800 */
[----:B------:R-:W-:Y:S01]  /*37a0*/  @!PT LDS RZ, [RZ] ;  /* 0x00000000fffff984 */ /* 0x000fe20000000800 */
[----:B------:R1:W-:Y:S06]  /*37b0*/  MEMBAR.ALL.CTA ;  /* 0x0000000000007992 */ /* 0x0003ec0000008000 */
[----:B-1----:R-:W1:Y:S02]  /*37c0*/  FENCE.VIEW.ASYNC.S ;  /* 0x00000000000073c6 */ /* 0x002e640000000000 */
[----:B-1----:R1:W-:Y:S01]  /*37d0*/  SYNCS.ARRIVE.TRANS64.RED.A1T0 RZ, [R3+URZ], RZ ;  /* 0x000000ff03ff79a7 */ /* 0x0023e200081004ff */
[----:B------:R1:W3:Y:S01]  /*37e0*/  @P0 SYNCS.PHASECHK.TRANS64.TRYWAIT P2, [UR4], R2 ;  /* 0x00000002ff0005a7 */ /* 0x0002e20008041104 */
[----:B------:R-:W-:Y:S01]  /*37f0*/  ULEA.HI UR4, UR30, UR30, URZ, 0x1 ;  /* 0x0000001e1e047291 */ /* 0x000fe2000f8f08ff */
[----:B--2---:R-:W-:-:S03]  /*3800*/  LOP3.LUT P1, RZ, R6, 0x1, RZ, 0xc0, !PT ;  /* 0x0000000106ff7812 */ /* 0x004fc6000782c0ff */
[----:B------:R-:W-:Y:S02]  /*3810*/  USHF.L.U32 UR11, UR4, 0x6, URZ ;  /* 0x00000006040b7899 */ /* 0x000fe400080006ff */
[----:B------:R-:W-:Y:S02]  /*3820*/  ULOP3.LUT UR4, UR4, 0xffe, URZ, 0xc0, !UPT ;  /* 0x00000ffe04047892 */ /* 0x000fe4000f8ec0ff */
[----:B------:R-:W-:Y:S02]  /*3830*/  ULOP3.LUT UR11, UR11, 0xffffff80, URZ, 0xc0, !UPT ;  /* 0xffffff800b0b7892 */ /* 0x000fe4000f8ec0ff */
[----:B------:R-:W-:Y:S02]  /*3840*/  UIADD3 UR4, UPT, UPT, -UR4, UR30, URZ ;  /* 0x0000001e04047290 */ /* 0x000fe4000fffe1ff */
[----:B------:R-:W-:Y:S01]  /*3850*/  UIADD3 UR11, UPT, UPT, UR42, UR11, URZ ;  /* 0x0000000b2a0b7290 */ /* 0x000fe2000fffe0ff */
[----:B------:R-:W2:Y:S03]  /*3860*/  SYNCS.PHASECHK.TRANS64.TRYWAIT P0, [UR31+0x110], R0 ;  /* 0x00011000ff0075a7 */ /* 0x000ea6000800111f */
[----:B------:R-:W-:Y:S01]  /*3870*/  ULEA UR11, UR4, UR11, 0x14 ;  /* 0x0000000b040b7291 */ /* 0x000fe2000f8ea0ff */
[----:B-123--:R-:W-:Y:S11]  /*3880*/  @!P0 BRA `(.L_x_66) ;  /* 0x0000005000b08947 */ /* 0x00eff60003800000 */
.L_x_168:
[----:B------:R-:W-:Y:S01]  /*3890*/  IADD3 R10, PT, PT, R10, 0x1, RZ ;  /* 0x000000010a0a7810 */ /* 0x000fe20007ffe0ff */
[----:B------:R-:W-:Y:S06]  /*38a0*/  BRA.U !UP4, `(.L_x_67) ;  /* 0x000000010cc07547 */ /* 0x000fec000b800000 */
[----:B------:R-:W-:Y:S01]  /*38b0*/  UPLOP3.LUT UP2, UPT, UPT, UPT, UPT, 0x40, 0x4 ;  /* 0x000000000004789c */ /* 0x000fe20003f4e870 */
[----:B------:R-:W-:Y:S01]  /*38c0*/  UMOV UR23, UR41 ;  /* 0x0000002900177c82 */ /* 0x000fe20008000000 */
[----:B------:R-:W-:Y:S01]  /*38d0*/  UMOV UR22, UR40 ;  /* 0x0000002800167c82 */ /* 0x000fe20008000000 */
[----:B------:R-:W-:-:S08]  /*38e0*/  UMOV UR10, UR24 ;  /* 0x00000018000a7c82 */ /* 0x000fd00008000000 */
.L_x_70:
[----:B------:R-:W-:Y:S02]  /*38f0*/  UIADD3 UR23, UPT, UPT, UR23, 0x1, URZ ;  /* 0x0000000117177890 */ /* 0x000fe4000fffe0ff */
[----:B--2---:R-:W-:Y:S02]  /*3900*/  ULEA UR5, UR10, UR26, 0x3 ;  /* 0x0000001a0a057291 */ /* 0x004fe4000f8e18ff */
[----:B------:R-:W-:Y:S01]  /*3910*/  UISETP.NE.AND UP3, UPT, UR23, URZ, UPT ;  /* 0x000000ff1700728c */ /* 0x000fe2000bf65270 */
[----:B---3--:R-:W-:Y:S10]  /*3920*/  @P2 BRA `(.L_x_68) ;  /* 0x00000000000c2947 */ /* 0x008ff40003800000 */
[----:B-1----:R-:W-:Y:S04]  /*3930*/  SHF.L.U32 R2, R8, 0x1f, RZ ;  /* 0x0000001f08027819 */ /* 0x002fe800000006ff */
[----:B------:R-:W1:Y:S02]  /*3940*/  SYNCS.PHASECHK.TRANS64.TRYWAIT P0, [UR5], R2 ;  /* 0x00000002ff0075a7 */ /* 0x000e640008001105 */
[----:B-1----:R-:W-:Y:S05]  /*3950*/  @!P0 BRA `(.L_x_69) ;  /* 0x0000005000948947 */ /* 0x002fea0003800000 */
.L_x_68:
[----:B------:R-:W-:Y:S01]  /*3960*/  UISETP.NE.AND UP0, UPT, UR22, 0x1, UPT ;  /* 0x000000011600788c */ /* 0x000fe2000bf05270 */
[----:B------:R-:W-:Y:S01]  /*3970*/  PLOP3.LUT P2, PT, PT, PT, PT, 0x80, 0x8 ;  /* 0x000000000008781c */ /* 0x000fe20003f4f070 */
[----:B------:R-:W-:Y:S02]  /*3980*/  UIADD3 UR4, UPT, UPT, UR10, 0x1, URZ ;  /* 0x000000010a047890 */ /* 0x000fe4000fffe0ff */
[----:B------:R-:W-:Y:S02]  /*3990*/  UIADD3 UR25, UPT, UPT, UR5, 0x40, URZ ;  /* 0x0000004005197890 */ /* 0x000fe4000fffe0ff */
[----:B------:R-:W-:Y:S01]  /*39a0*/  UISETP.NE.AND UP1, UPT, UR4, 0x8, UPT ;  /* 0x000000080400788c */ /* 0x000fe2000bf25270 */
[----:B------:R-:W-:Y:S01]  /*39b0*/  PLOP3.LUT P0, PT, PT, PT, UP0, 0x80, 0x8 ;  /* 0x000000000008781c */ /* 0x000fe20003f0f008 */
[----:B------:R-:W-:Y:S02]  /*39c0*/  UIADD3 UR22, UPT, UPT, UR22, -0x1, URZ ;  /* 0xffffffff16167890 */ /* 0x000fe4000fffe0ff */
[----:B------:R-:W-:Y:S02]  /*39d0*/  USEL UR6, URZ, 0x1, UP1 ;  /* 0x00000001ff067887 */ /* 0x000fe40008800000 */
[----:B------:R-:W-:Y:S01]  /*39e0*/  USEL UR24, UR4, URZ, UP1 ;  /* 0x000000ff04187287 */ /* 0x000fe20008800000 */
[----:B------:R-:W-:Y:S01]  /*39f0*/  UMOV UR7, 0x40004040 ;  /* 0x4000404000077882 */ /* 0x000fe20000000000 */
[----:B------:R-:W-:Y:S02]  /*3a00*/  UMOV UR5, 0x40004040 ;  /* 0x4000404000057882 */ /* 0x000fe40000000000 */
[----:B------:R-:W-:Y:S01]  /*3a10*/  @UP0 ULEA UR4, UR24, UR26, 0x3 ;  /* 0x0000001a18040291 */ /* 0x000fe2000f8e18ff */
[----:B------:R-:W-:Y:S01]  /*3a20*/  LOP3.LUT R8, R8, UR6, RZ, 0x3c, !PT ;  /* 0x0000000608087c12 */ /* 0x000fe2000f8e3cff */
[----:B------:R-:W-:Y:S01]  /*3a30*/  ULEA UR6, UR10, UR29, 0xa ;  /* 0x0000001d0a067291 */ /* 0x000fe2000f8e50ff */
[----:B------:R-:W-:Y:S02]  /*3a40*/  UMOV UR21, 0x40004040 ;  /* 0x4000404000157882 */ /* 0x000fe40000000000 */
[----:B-1----:R-:W-:Y:S01]  /*3a50*/  @P0 SHF.L.U32 R0, R8, 0x1f, RZ ;  /* 0x0000001f08000819 */ /* 0x002fe200000006ff */
[----:B------:R-:W-:Y:S02]  /*3a60*/  UIADD3 UR20, UPT, UPT, UR6, 0x2, URZ ;  /* 0x0000000206147890 */ /* 0x000fe4000fffe0ff */
[----:B------:R-:W-:Y:S01]  /*3a70*/  UIADD3 UR16, UPT, UPT, UR6, 0x4, URZ ;  /* 0x0000000406107890 */ /* 0x000fe2000fffe0ff */
[----:B------:R2:W3:Y:S01]  /*3a80*/  @P0 SYNCS.PHASECHK.TRANS64.TRYWAIT P2, [UR4], R0 ;  /* 0x00000000ff0005a7 */ /* 0x0004e20008041104 */
[----:B------:R-:W-:Y:S02]  /*3a90*/  ULEA UR4, UR10, UR28, 0x9 ;  /* 0x0000001c0a047291 */ /* 0x000fe4000f8e48ff */
[----:B------:R-:W-:Y:S02]  /*3aa0*/  UIADD3 UR12, UPT, UPT, UR6, 0x6, URZ ;  /* 0x00000006060c7890 */ /* 0x000fe4000fffe0ff */
[----:B------:R-:W-:Y:S02]  /*3ab0*/  UIADD3 UR18, UPT, UPT, UR4, 0x2, URZ ;  /* 0x0000000204127890 */ /* 0x000fe4000fffe0ff */
[----:B------:R-:W-:Y:S02]  /*3ac0*/  UIADD3 UR14, UPT, UPT, UR4, 0x4, URZ ;  /* 0x00000004040e7890 */ /* 0x000fe4000fffe0ff */
[----:B------:R-:W-:Y:S01]  /*3ad0*/  UIADD3 UR8, UPT, UPT, UR4, 0x6, URZ ;  /* 0x0000000604087890 */ /* 0x000fe2000fffe0ff */
[----:B------:R2:W-:Y:S01]  /*3ae0*/  UTCHMMA gdesc[UR4], gdesc[UR6], tmem[UR11], tmem[UR38], idesc[UR39], UP2 ;  /* 0x00ff2606040075ea */ /* 0x0005e2000900000b */
[----:B------:R-:W-:Y:S01]  /*3af0*/  UPLOP3.LUT UP2, UPT, UPT, UPT, UPT, 0x80, 0x8 ;  /* 0x000000000008789c */ /* 0x000fe20003f4f070 */
[----:B------:R-:W-:Y:S01]  /*3b00*/  UMOV UR19, 0x40004040 ;  /* 0x4000404000137882 */ /* 0x000fe20000000000 */
[----:B------:R-:W-:Y:S01]  /*3b10*/  UMOV UR17, 0x40004040 ;  /* 0x4000404000117882 */ /* 0x000fe20000000000 */
[----:B------:R2:W-:Y:S01]  /*3b20*/  UTCHMMA gdesc[UR18], gdesc[UR20], tmem[UR11], tmem[UR36], idesc[UR37], UPT ;  /* 0x00ff2414120075ea */ /* 0x0005e2000b80000b */
[----:B------:R-:W-:Y:S01]  /*3b30*/  UMOV UR15, 0x40004040 ;  /* 0x40004040000f7882 */ /* 0x000fe20000000000 */
[----:B------:R-:W-:Y:S01]  /*3b40*/  UMOV UR13, 0x40004040 ;  /* 0x40004040000d7882 */ /* 0x000fe20000000000 */
[----:B------:R-:W-:Y:S01]  /*3b50*/  UMOV UR9, 0x40004040 ;  /* 0x4000404000097882 */ /* 0x000fe20000000000 */
[----:B------:R2:W-:Y:S01]  /*3b60*/  UTCHMMA gdesc[UR14], gdesc[UR16], tmem[UR11], tmem[UR34], idesc[UR35], UPT ;  /* 0x00ff22100e0075ea */ /* 0x0005e2000b80000b */
[----:B------:R2:W-:Y:S01]  /*3b70*/  UTCHMMA gdesc[UR8], gdesc[UR12], tmem[UR11], tmem[UR32], idesc[UR33], UPT ;  /* 0x00ff200c080075ea */ /* 0x0005e2000b80000b */
[----:B------:R2:W-:Y:S01]  /*3b80*/  UTCBAR.MULTICAST [UR25], URZ, UR27 ;  /* 0x000000ff190073e9 */ /* 0x0005e2000800081b */
[----:B------:R-:W-:Y:S01]  /*3b90*/  UMOV UR10, UR24 ;  /* 0x00000018000a7c82 */ /* 0x000fe20008000000 */
[----:B------:R-:W-:Y:S05]  /*3ba0*/  BRA.U UP3, `(.L_x_70) ;  /* 0xfffffffd03507547 */ /* 0x000fea000b83ffff */
.L_x_67:
[----:B--2---:R-:W-:Y:S01]  /*3bb0*/  UIADD3 UR4, UPT, UPT, UR30, 0x1, URZ ;  /* 0x000000011e047890 */ /* 0x004fe2000fffe0ff */
[C---:B------:R-:W-:Y:S01]  /*3bc0*/  ISETP.NE.AND P0, PT, R10.reuse, 0x2, PT ;  /* 0x000000020a00780c */ /* 0x040fe20003f05270 */
[----:B------:R-:W-:Y:S02]  /*3bd0*/  UIADD3 UR5, UPT, UPT, UR31, 0xf0, URZ ;  /* 0x000000f01f057890 */ /* 0x000fe4000fffe0ff */
[----:B------:R-:W-:Y:S01]  /*3be0*/  UISETP.NE.AND UP0, UPT, UR4, 0x4, UPT ;  /* 0x000000040400788c */ /* 0x000fe2000bf05270 */
[----:B-1----:R-:W-:Y:S02]  /*3bf0*/  SEL R0, RZ, 0x1, P0 ;  /* 0x00000001ff007807 */ /* 0x002fe40000000000 */
[----:B------:R-:W-:Y:S01]  /*3c00*/  SEL R10, R10, RZ, P0 ;  /* 0x000000ff0a0a7207 */ /* 0x000fe20000000000 */
[----:B------:R-:W-:Y:S01]  /*3c10*/  USEL UR6, URZ, 0x1, UP0 ;  /* 0x00000001ff067887 */ /* 0x000fe20008000000 */
[----:B------:R-:W-:Y:S01]  /*3c20*/  LOP3.LUT R9, R9, R0, RZ, 0x3c, !PT ;  /* 0x0000000009097212 */ /* 0x000fe200078e3cff */
[----:B------:R-:W-:Y:S01]  /*3c30*/  USEL UR30, UR4, URZ, UP0 ;  /* 0x000000ff041e7287 */ /* 0x000fe20008000000 */
[----:B------:R1:W-:Y:S03]  /*3c40*/  UTCBAR [UR5], URZ ;  /* 0x000000ff050073e9 */ /* 0x0003e600080000ff */
[----:B------:R-:W-:Y:S01]  /*3c50*/  LOP3.LUT R11, R11, UR6, RZ, 0x3c, !PT ;  /* 0x000000060b0b7c12 */ /* 0x000fe2000f8e3cff */
[----:B------:R-:W-:Y:S07]  /*3c60*/  @P1 BRA `(.L_x_71) ;  /* 0xfffffff800881947 */ /* 0x000fee000383ffff */
[----:B------:R-:W2:Y:S01]  /*3c70*/  S2UR UR8, SR_CgaCtaId ;  /* 0x00000000000879c3 */ /* 0x000ea20000008800 */
[----:B------:R-:W-:Y:S01]  /*3c80*/  ELECT P0, URZ, PT ;  /* 0x0000000000ff782f */ /* 0x000fe20003800000 */
[----:B------:R-:W-:Y:S01]  /*3c90*/  IMAD.MOV.U32 R0, RZ, RZ, 0x1 ;  /* 0x00000001ff007424 */ /* 0x000fe200078e00ff */
[----:B------:R-:W-:Y:S01]  /*3ca0*/  UIADD3 UR26, UPT, UPT, UR26, 0x110, URZ ;  /* 0x000001101a1a7890 */ /* 0x000fe2000fffe0ff */
[----:B------:R-:W-:Y:S01]  /*3cb0*/  SHF.L.U32 R2, R11, 0x1f, RZ ;  /* 0x0000001f0b027819 */ /* 0x000fe200000006ff */
[----:B------:R-:W-:-:S03]  /*3cc0*/  UMOV UR4, 0x40 ;  /* 0x0000004000047882 */ /* 0x000fc60000000000 */
[----:B------:R-:W-:Y:S01]  /*3cd0*/  UVIRTCOUNT.DEALLOC.SMPOOL 0x80 ;  /* 0x000000800000784c */ /* 0x000fe20000000000 */
[----:B--2---:R-:W-:Y:S02]  /*3ce0*/  ULEA UR8, UR8, UR4, 0x18 ;  /* 0x0000000408087291 */ /* 0x004fe4000f8ec0ff */
[----:B------:R-:W-:-:S07]  /*3cf0*/  ULEA UR4, UR30, UR26, 0x3 ;  /* 0x0000001a1e047291 */ /* 0x000fce000f8e18ff */
[----:B------:R2:W-:Y:S02]  /*3d00*/  @P0 STS.U8 [UR8+0x1c], R0 ;  /* 0x00001c00ff000988 */ /* 0x0005e40008000008 */
[----:B------:R-:W4:Y:S02]  /*3d10*/  SYNCS.PHASECHK.TRANS64.TRYWAIT P0, [UR4], R2 ;  /* 0x00000002ff0075a7 */ /* 0x000f240008001104 */
[----:B--2-4-:R-:W-:Y:S05]  /*3d20*/  @!P0 BRA `(.L_x_72) ;  /* 0x0000004c00b88947 */ /* 0x014fea0003800000 */
.L_x_171:
[----:B------:R-:W-:-:S04]  /*3d30*/  UIADD3 UR4, UPT, UPT, UR30, 0x1, URZ ;  /* 0x000000011e047890 */ /* 0x000fc8000fffe0ff */
[----:B------:R-:W-:-:S04]  /*3d40*/  UISETP.NE.AND UP0, UPT, UR4, 0x4, UPT ;  /* 0x000000040400788c */ /* 0x000fc8000bf05270 */
[----:B------:R-:W-:Y:S02]  /*3d50*/  USEL UR6, URZ, 0x1, UP0 ;  /* 0x00000001ff067887 */ /* 0x000fe40008000000 */
[----:B------:R-:W-:-:S04]  /*3d60*/  USEL UR4, UR4, URZ, UP0 ;  /* 0x000000ff04047287 */ /* 0x000fc80008000000 */
[----:B-1----:R-:W-:Y:S01]  /*3d70*/  ULEA UR5, UR4, UR26, 0x3 ;  /* 0x0000001a04057291 */ /* 0x002fe2000f8e18ff */
[----:B--2---:R-:W-:-:S04]  /*3d80*/  LOP3.LUT R2, R11, UR6, RZ, 0x3c, !PT ;  /* 0x000000060b027c12 */ /* 0x004fc8000f8e3cff */
[----:B------:R-:W-:-:S04]  /*3d90*/  SHF.L.U32 R3, R2, 0x1f, RZ ;  /* 0x0000001f02037819 */ /* 0x000fc800000006ff */
[----:B------:R-:W1:Y:S02]  /*3da0*/  SYNCS.PHASECHK.TRANS64.TRYWAIT P0, [UR5], R3 ;  /* 0x00000003ff0075a7 */ /* 0x000e640008001105 */
[----:B-1----:R-:W-:Y:S05]  /*3db0*/  @!P0 BRA `(.L_x_73) ;  /* 0x0000004c00ac8947 */ /* 0x002fea0003800000 */
.L_x_173:
        /* <DEDUP_REMOVED lines=9> */
.L_x_175:
[----:B------:R-:W-:-:S04]  /*3e50*/  UIADD3 UR4, UPT, UPT, UR4, 0x1, URZ ;  /* 0x0000000104047890 */ /* 0x000fc8000fffe0ff */
[----:B------:R-:W-:-:S04]  /*3e60*/  UISETP.NE.AND UP0, UPT, UR4, 0x4, UPT ;  /* 0x000000040400788c */ /* 0x000fc8000bf05270 */
[----:B------:R-:W-:Y:S02]  /*3e70*/  USEL UR5, URZ, 0x1, UP0 ;  /* 0x00000001ff057887 */ /* 0x000fe40008000000 */
[----:B------:R-:W-:-:S04]  /*3e80*/  USEL UR4, UR4, URZ, UP0 ;  /* 0x000000ff04047287 */ /* 0x000fc80008000000 */
[----:B------:R-:W-:Y:S01]  /*3e90*/  ULEA UR4, UR4, UR26, 0x3 ;  /* 0x0000001a04047291 */ /* 0x000fe2000f8e18ff */
[----:B------:R-:W-:-:S04]  /*3ea0*/  LOP3.LUT R2, R2, UR5, RZ, 0x3c, !PT ;  /* 0x0000000502027c12 */ /* 0x000fc8000f8e3cff */
[----:B------:R-:W-:-:S04]  /*3eb0*/  SHF.L.U32 R2, R2, 0x1f, RZ ;  /* 0x0000001f02027819 */ /* 0x000fc800000006ff */
[----:B------:R-:W2:Y:S02]  /*3ec0*/  SYNCS.PHASECHK.TRANS64.TRYWAIT P0, [UR4], R2 ;  /* 0x00000002ff0075a7 */ /* 0x000ea40008001104 */
[----:B--2---:R-:W-:Y:S05]  /*3ed0*/  @!P0 BRA `(.L_x_75) ;  /* 0x0000004c00948947 */ /* 0x004fea0003800000 */
.L_x_177:
[----:B------:R-:W-:Y:S01]  /*3ee0*/  NOP ;  /* 0x0000000000007918 */ /* 0x000fe20000000000 */
[----:B-1----:R-:W1:Y:S01]  /*3ef0*/  LDS R0, [UR8+0x14] ;  /* 0x00001408ff007984 */ /* 0x002e620008000800 */
[----:B------:R-:W-:Y:S01]  /*3f00*/  ULOP3.LUT UR4, UR42, 0xffff, URZ, 0xc0, !UPT ;  /* 0x0000ffff2a047892 */ /* 0x000fe2000f8ec0ff */
[----:B------:R-:W-:Y:S01]  /*3f10*/  UMOV UR5, 0xffff ;  /* 0x0000ffff00057882 */ /* 0x000fe20000000000 */
[----:B------:R-:W-:Y:S02]  /*3f20*/  UMOV UR6, 0x1 ;  /* 0x0000000100067882 */ /* 0x000fe40000000000 */
[----:B------:R-:W-:-:S04]  /*3f30*/  USHF.R.U32.HI UR4, URZ, 0x5, UR4 ;  /* 0x00000005ff047899 */ /* 0x000fc80008011604 */
[----:B------:R-:W-:Y:S02]  /*3f40*/  USHF.L.U32 UR5, UR5, UR4, URZ ;  /* 0x0000000405057299 */ /* 0x000fe400080006ff */
[----:B------:R-:W-:-:S04]  /*3f50*/  USHF.L.U32 UR4, UR6, UR4, URZ ;  /* 0x0000000406047299 */ /* 0x000fc800080006ff */
[----:B-1----:R-:W-:-:S04]  /*3f60*/  LOP3.LUT R0, R0, UR5, RZ, 0xc0, !PT ;  /* 0x0000000500007c12 */ /* 0x002fc8000f8ec0ff */
[----:B------:R-:W-:-:S13]  /*3f70*/  ISETP.NE.AND P0, PT, R0, UR5, PT ;  /* 0x0000000500007c0c */ /* 0x000fda000bf05270 */
[----:B------:R-:W-:Y:S05]  /*3f80*/  @P0 BRA `(.L_x_76) ;  /* 0x0000000000580947 */ /* 0x000fea0003800000 */
[----:B------:R-:W1:Y:S02]  /*3f90*/  LDS R0, [UR8+0x18] ;  /* 0x00001808ff007984 */ /* 0x000e640008000800 */
[----:B-1----:R-:W-:-:S04]  /*3fa0*/  LOP3.LUT R0, R0, UR4, RZ, 0xc0, !PT ;  /* 0x0000000400007c12 */ /* 0x002fc8000f8ec0ff */
[----:B------:R-:W-:-:S13]  /*3fb0*/  ISETP.NE.AND P0, PT, R0, UR4, PT ;  /* 0x0000000400007c0c */ /* 0x000fda000bf05270 */
[----:B------:R-:W-:Y:S05]  /*3fc0*/  @P0 BRA `(.L_x_77) ;  /* 0x00000000003c0947 */ /* 0x000fea0003800000 */
[----:B------:R-:W1:Y:S01]  /*3fd0*/  S2R R2, SR_LANEID ;  /* 0x0000000000027919 */ /* 0x000e620000000000 */
[----:B------:R-:W-:-:S06]  /*3fe0*/  ULOP3.LUT UR5, URZ, UR5, URZ, 0x33, !UPT ;  /* 0x00000005ff057292 */ /* 0x000fcc000f8e33ff */
[----:B------:R-:W-:-:S04]  /*3ff0*/  IMAD.U32 R0, RZ, RZ, UR5 ;  /* 0x00000005ff007e24 */ /* 0x000fc8000f8e00ff */
[----:B------:R2:W4:Y:S02]  /*4000*/  REDUX UR7, R0 ;  /* 0x00000000000773c4 */ /* 0x0005240000000000 */
[----:B------:R1:W-:Y:S01]  /*4010*/  UTCATOMSWS.AND URZ, UR5 ;  /* 0x0000000500ff79e3 */ /* 0x0003e20008000000 */
[----:B--2---:R-:W-:Y:S01]  /*4020*/  LOP3.LUT R0, RZ, UR4, RZ, 0x33, !PT ;  /* 0x00000004ff007c12 */ /* 0x004fe2000f8e33ff */
[----:B------:R-:W-:Y:S02]  /*4030*/  VOTEU.ANY UR4, UPT, PT ;  /* 0x0000000000047886 */ /* 0x000fe400038e0100 */
[----:B------:R-:W-:Y:S02]  /*4040*/  UFLO.U32 UR4, UR4 ;  /* 0x00000004000472bd */ /* 0x000fe400080e0000 */
[----:B------:R-:W2:Y:S04]  /*4050*/  REDUX UR6, R0 ;  /* 0x00000000000673c4 */ /* 0x000ea80000000000 */
[----:B-1----:R-:W-:-:S02]  /*4060*/  ISETP.EQ.U32.AND P0, PT, R2, UR4, PT ;  /* 0x0000000402007c0c */ /* 0x002fc4000bf02070 */
[----:B----4-:R-:W-:-:S11]  /*4070*/  MOV R2, UR7 ;  /* 0x0000000700027c02 */ /* 0x010fd60008000f00 */
[----:B------:R1:W-:Y:S01]  /*4080*/  @P0 ATOMS.AND RZ, [UR8+0x14], R2 ;  /* 0x00001402ffff098c */ /* 0x0003e2000a800008 */
[----:B--2---:R-:W-:-:S05]  /*4090*/  IMAD.U32 R0, RZ, RZ, UR6 ;  /* 0x00000006ff007e24 */ /* 0x004fca000f8e00ff */
[----:B------:R1:W-:Y:S01]  /*40a0*/  @P0 ATOMS.AND RZ, [UR8+0x18], R0 ;  /* 0x00001800ffff098c */ /* 0x0003e2000a800008 */
[----:B------:R-:W-:Y:S05]  /*40b0*/  BRA `(.L_x_78) ;  /* 0x0000000000147947 */ /* 0x000fea0003800000 */
.L_x_77:
[----:B------:R-:W-:Y:S02]  /*40c0*/  MOV R2, 0x40e0 ;  /* 0x000040e000027802 */ /* 0x000fe40000000f00 */
[----:B---3-5:R-:W-:Y:S05]  /*40d0*/  CALL.REL.NOINC `($__internal_0_$__cuda_sm10x_tcgen05_guardrail_trap_col_being_dealloced_not_returned_by_alloc) ;  /* 0x00000050007c7944 */ /* 0x028fea0003c00000 */
[----:B------:R-:W-:Y:S05]  /*40e0*/  BRA `(.L_x_78) ;  /* 0x0000000000087947 */ /* 0x000fea0003800000 */
.L_x_76:
[----:B------:R-:W-:Y:S02]  /*40f0*/  MOV R2, 0x4110 ;  /* 0x0000411000027802 */ /* 0x000fe40000000f00 */
[----:B---3-5:R-:W-:Y:S05]  /*4100*/  CALL.REL.NOINC `($__internal_2_$__cuda_sm10x_tcgen05_guardrail_trap_unallocated_columns_being_dealloced) ;  /* 0x0000005000887944 */ /* 0x028fea0003c00000 */
.L_x_78:
[----:B------:R-:W-:Y:S01]  /*4110*/  NOP ;  /* 0x0000000000007918 */ /* 0x000fe20000000000 */
[----:B------:R-:W-:Y:S05]  /*4120*/  EXIT ;  /* 0x000000000000794d */ /* 0x000fea0003800000 */
.L_x_60:
[----:B------:R-:W-:-:S09]  /*4130*/  UISETP.NE.OR UP0, UPT, UR18, 0x3, !UP3 ;  /* 0x000000031200788c */ /* 0x000fd2000df05670 */
[----:B------:R-:W-:Y:S05]  /*4140*/  BRA.U UP0, `(.L_x_79) ;  /* 0x0000001100887547 */ /* 0x000fea000b800000 */
[----:B------:R-:W2:Y:S01]  /*4150*/  LDCU.64 UR4, c[0x0][0x888] ;  /* 0x00011100ff0477ac */ /* 0x000ea20008000a00 */
[----:B------:R-:W3:Y:S01]  /*4160*/  S2UR UR8, SR_CgaCtaId ;  /* 0x00000000000879c3 */ /* 0x000ee20000008800 */
[----:B------:R-:W-:Y:S02]  /*4170*/  HFMA2 R9, -RZ, RZ, 0, 0 ;  /* 0x00000000ff097431 */ /* 0x000fe400000001ff */
[----:B------:R-:W-:Y:S01]  /*4180*/  IMAD.MOV.U32 R11, RZ, RZ, 0x1 ;  /* 0x00000001ff0b7424 */ /* 0x000fe200078e00ff */
[----:B------:R-:W4:Y:S01]  /*4190*/  LDCU UR40, c[0x0][0x370] ;  /* 0x00006e00ff2877ac */ /* 0x000f220008000800 */
[----:B------:R-:W-:Y:S01]  /*41a0*/  IMAD.MOV.U32 R10, RZ, RZ, RZ ;  /* 0x000000ffff0a7224 */ /* 0x000fe200078e00ff */
[----:B------:R-:W-:Y:S01]  /*41b0*/  MOV R3, 0x2000 ;  /* 0x0000200000037802 */ /* 0x000fe20000000f00 */
[----:B------:R-:W4:Y:S01]  /*41c0*/  LDCU.128 UR44, c[0x0][0xb10] ;  /* 0x00016200ff2c77ac */ /* 0x000f220008000c00 */
[----:B------:R-:W1:Y:S01]  /*41d0*/  LDC.64 R12, c[0x0][0x348] ;  /* 0x0000d200ff0c7b82 */ /* 0x000e620000000a00 */
[----:B------:R-:W3:Y:S01]  /*41e0*/  LDCU UR37, c[0x0][0x374] ;  /* 0x00006e80ff2577ac */ /* 0x000ee20008000800 */
[----:B------:R-:W3:Y:S01]  /*41f0*/  LDCU.64 UR38, c[0x0][0x890] ;  /* 0x00011200ff2677ac */ /* 0x000ee20008000a00 */
[----:B------:R-:W3:Y:S01]  /*4200*/  LDCU UR15, c[0x0][0xb0c] ;  /* 0x00016180ff0f77ac */ /* 0x000ee20008000800 */
[----:B--2---:R-:W-:Y:S01]  /*4210*/  UISETP.NE.U32.AND UP0, UPT, UR4, URZ, UPT ;  /* 0x000000ff0400728c */ /* 0x004fe2000bf05070 */
[----:B------:R-:W2:Y:S01]  /*4220*/  LDCU UR54, c[0x0][0xb20] ;  /* 0x00016400ff3677ac */ /* 0x000ea20008000800 */
[----:B------:R-:W2:Y:S01]  /*4230*/  LDCU UR4, c[0x0][0xb30] ;  /* 0x00016600ff0477ac */ /* 0x000ea20008000800 */
[----:B------:R-:W-:Y:S01]  /*4240*/  UMOV UR21, 0x400 ;  /* 0x0000040000157882 */ /* 0x000fe20000000000 */
[----:B----4-:R-:W-:-:S02]  /*4250*/  UIMAD.WIDE.U32 UR52, UR40, UR44, URZ ;  /* 0x0000002c283472a5 */ /* 0x010fc4000f8e00ff */
[----:B---3--:R-:W-:Y:S02]  /*4260*/  UIMAD.WIDE.U32 UR6, UR37, UR47, URZ ;  /* 0x0000002f250672a5 */ /* 0x008fe4000f8e00ff */
[----:B------:R-:W-:Y:S02]  /*4270*/  ULEA UR21, UR8, UR21, 0x18 ;  /* 0x0000001508157291 */ /* 0x000fe4000f8ec0ff */
[----:B------:R-:W-:Y:S02]  /*4280*/  UISETP.NE.U32.AND UP6, UPT, UR38, URZ, UPT ;  /* 0x000000ff2600728c */ /* 0x000fe4000bfc5070 */
[----:B------:R-:W-:Y:S02]  /*4290*/  UIADD3 UR43, UPT, UPT, UR21, 0x98, URZ ;  /* 0x00000098152b7890 */ /* 0x000fe4000fffe0ff */
[----:B------:R-:W-:Y:S02]  /*42a0*/  UIADD3 UR33, UPT, UPT, UR21, 0x80, URZ ;  /* 0x0000008015217890 */ /* 0x000fe4000fffe0ff */
[----:B------:R-:W-:-:S02]  /*42b0*/  UIADD3 UR25, UPT, UPT, UR21, 0x88, URZ ;  /* 0x0000008815197890 */ /* 0x000fc4000fffe0ff */
[----:B------:R-:W-:Y:S02]  /*42c0*/  UIADD3 UR17, UPT, UPT, UR21, 0x90, URZ ;  /* 0x0000009015117890 */ /* 0x000fe4000fffe0ff */
[----:B------:R-:W-:Y:S02]  /*42d0*/  UISETP.NE.AND.EX UP5, UPT, UR5, URZ, UPT, UP0 ;  /* 0x000000ff0500728c */ /* 0x000fe4000bfa5300 */
[----:B------:R-:W-:Y:S01]  /*42e0*/  UISETP.NE.AND UP0, UPT, UR42, 0x1, UPT ;  /* 0x000000012a00788c */ /* 0x000fe2000bf05270 */
[----:B------:R-:W-:Y:S01]  /*42f0*/  UMOV UR52, UR53 ;  /* 0x0000003500347c82 */ /* 0x000fe20008000000 */
[----:B------:R-:W-:Y:S01]  /*4300*/  UMOV UR51, UR7 ;  /* 0x0000000700337c82 */ /* 0x000fe20008000000 */
[----:B------:R-:W-:Y:S02]  /*4310*/  USEL UR41, URZ, 0x1, UP4 ;  /* 0x00000001ff297887 */ /* 0x000fe4000a000000 */
[----:B------:R-:W-:Y:S02]  /*4320*/  UISETP.NE.AND UP0, UPT, UR15, 0x1, UPT ;  /* 0x000000010f00788c */ /* 0x000fe4000bf05270 */
[----:B------:R-:W-:-:S02]  /*4330*/  UPLOP3.LUT UP4, UPT, UPT, UPT, UPT, 0x40, 0x4 ;  /* 0x000000000004789c */ /* 0x000fc40003f8e870 */
[----:B------:R-:W-:Y:S01]  /*4340*/  UISETP.GE.AND UP2, UPT, UR42, 0x1, UPT ;  /* 0x000000012a00788c */ /* 0x000fe2000bf46270 */
[----:B------:R-:W3:Y:S01]  /*4350*/  LDCU.64 UR22, c[0x0][0xb28] ;  /* 0x00016500ff1677ac */ /* 0x000ee20008000a00 */
[----:B------:R-:W-:Y:S02]  /*4360*/  UISETP.NE.AND.EX UP6, UPT, UR39, URZ, UPT, UP6 ;  /* 0x000000ff2700728c */ /* 0x000fe4000bfc5360 */
[----:B------:R-:W-:Y:S02]  /*4370*/  UPRMT UR43, UR8, 0x654, UR43 ;  /* 0x00000654082b7896 */ /* 0x000fe4000800002b */
[----:B------:R-:W-:Y:S02]  /*4380*/  UPRMT UR50, UR8, 0x654, UR33 ;  /* 0x0000065408327896 */ /* 0x000fe40008000021 */
[----:B------:R-:W-:Y:S02]  /*4390*/  UPRMT UR49, UR8, 0x654, UR25 ;  /* 0x0000065408317896 */ /* 0x000fe40008000019 */
[----:B------:R-:W-:-:S02]  /*43a0*/  UPRMT UR48, UR8, 0x654, UR17 ;  /* 0x0000065408307896 */ /* 0x000fc40008000011 */
[----:B------:R-:W-:Y:S02]  /*43b0*/  USHF.R.U32.HI UR52, URZ, UR45, UR52 ;  /* 0x0000002dff347299 */ /* 0x000fe40008011634 */
[----:B--2---:R-:W-:Y:S02]  /*43c0*/  USHF.R.U32.HI UR51, URZ, UR54, UR51 ;  /* 0x00000036ff337299 */ /* 0x004fe40008011633 */
[----:B------:R-:W-:Y:S02]  /*43d0*/  UISETP.NE.AND UP0, UPT, UR46, 0x1, UPT ;  /* 0x000000012e00788c */ /* 0x000fe4000bf05270 */
[----:B-1----:R-:W-:-:S11]  /*43e0*/  UISETP.NE.AND UP3, UPT, UR4, 0x1, UPT ;  /* 0x000000010400788c */ /* 0x002fd6000bf65270 */
.L_x_90:
[C---:B------:R-:W-:Y:S02]  /*43f0*/  LEA R8, R10.reuse, UR21, 0x3 ;  /* 0x000000150a087c11 */ /* 0x040fe4000f8e18ff */
[----:B------:R-:W-:Y:S02]  /*4400*/  SHF.L.U32 R0, R9, 0x1f, RZ ;  /* 0x0000001f09007819 */ /* 0x000fe400000006ff */
[----:B------:R-:W-:Y:S02]  /*4410*/  LEA R4, R10, UR21, 0x4 ;  /* 0x000000150a047c11 */ /* 0x000fe4000f8e20ff */
[----:B-1----:R-:W1:Y:S02]  /*4420*/  SYNCS.PHASECHK.TRANS64.TRYWAIT P0, [R8+URZ+0xd0], R0 ;  /* 0x0000d000080075a7 */ /* 0x002e6400080011ff */
[----:B-1----:R-:W-:Y:S05]  /*4430*/  @!P0 BRA `(.L_x_80) ;  /* 0x0000004800548947 */ /* 0x002fea0003800000 */
.L_x_178:
[----:B------:R-:W2:Y:S01]  /*4440*/  LDS.128 R4, [R4+0x160] ;  /* 0x0001600004047984 */ /* 0x000ea20000000c00 */
[----:B------:R-:W-:Y:S01]  /*4450*/  UISETP.GE.AND UP0, UPT, UR42, 0x1, UPT ;  /* 0x000000012a00788c */ /* 0x000fe2000bf06270 */
[----:B------:R-:W-:Y:S01]  /*4460*/  @!PT LDS RZ, [RZ] ;  /* 0x00000000fffff984 */ /* 0x000fe20000000800 */
[----:B------:R-:W-:Y:S01]  /*4470*/  @!PT LDS RZ, [RZ] ;  /* 0x00000000fffff984 */ /* 0x000fe20000000800 */
[----:B------:R-:W-:Y:S01]  /*4480*/  @!PT LDS RZ, [RZ] ;  /* 0x00000000fffff984 */ /* 0x000fe20000000800 */
[----:B------:R-:W-:Y:S01]  /*4490*/  @!PT LDS RZ, [RZ] ;  /* 0x00000000fffff984 */ /* 0x000fe20000000800 */
[----:B------:R4:W-:Y:S06]  /*44a0*/  MEMBAR.ALL.CTA ;  /* 0x0000000000007992 */ /* 0x0009ec0000008000 */
[----:B----4-:R-:W4:Y:S01]  /*44b0*/  FENCE.VIEW.ASYNC.S ;  /* 0x00000000000073c6 */ /* 0x010f220000000000 */
[----:B--2---:R-:W-:Y:S11]  /*44c0*/  LOP3.LUT P0, RZ, R6, 0x1, RZ, 0xc0, !PT ;  /* 0x0000000106ff7812 */ /* 0x004ff6000780c0ff */
[----:B------:R-:W-:Y:S02]  /*44d0*/  @!UPT UIADD3 URZ, UPT, UPT, URZ, URZ, URZ ;  /* 0x000000fffffff290 */ /* 0x000fe4000fffe0ff */
[----:B----4-:R-:W-:Y:S01]  /*44e0*/  VOTEU.ANY UP2, P0 ;  /* 0x0000000000ff7886 */ /* 0x010fe20000040100 */
[----:B------:R-:W-:Y:S11]  /*44f0*/  PLOP3.LUT P0, PT, PT, PT, UP2, 0x80, 0x8 ;  /* 0x000000000008781c */ /* 0x000ff60003f0f028 */
[----:B------:R-:W-:Y:S02]  /*4500*/  @!UPT UIADD3 URZ, UPT, UPT, URZ, URZ, URZ ;  /* 0x000000fffffff290 */ /* 0x000fe4000fffe0ff */
[----:B-1----:R-:W-:Y:S02]  /*4510*/  @P0 SHF.R.U32.HI R0, RZ, 0x10, R5 ;  /* 0x00000010ff000819 */ /* 0x002fe40000011605 */
[----:B------:R-:W-:Y:S02]  /*4520*/  @P0 MOV R2, R4 ;  /* 0x0000000400020202 */ /* 0x000fe40000000f00 */
[----:B------:R-:W-:Y:S01]  /*4530*/  @P0 R2UR UR4, R0 ;  /* 0x00000000000402ca */ /* 0x000fe200000e0000 */
[----:B------:R-:W-:Y:S01]  /*4540*/  VIADD R0, R8, 0xe0 ;  /* 0x000000e008007836 */ /* 0x000fe20000000000 */
[----:B------:R-:W-:Y:S02]  /*4550*/  @P0 LOP3.LUT R4, R5, 0xffff, RZ, 0xc0, !PT ;  /* 0x0000ffff05040812 */ /* 0x000fe400078ec0ff */
[----:B------:R-:W-:Y:S02]  /*4560*/  @P0 R2UR UR6, R2 ;  /* 0x00000000020602ca */ /* 0x000fe400000e0000 */
[----:B------:R-:W-:Y:S02]  /*4570*/  PRMT R0, RZ, 0x654, R0 ;  /* 0x00000654ff007816 */ /* 0x000fe40000000000 */
[----:B------:R-:W-:Y:S02]  /*4580*/  @P0 R2UR UR5, R4 ;  /* 0x00000000040502ca */ /* 0x000fe400000e0000 */
[----:B------:R1:W-:Y:S03]  /*4590*/  SYNCS.ARRIVE.TRANS64.RED.A1T0 RZ, [R0+URZ], RZ ;  /* 0x000000ff00ff79a7 */ /* 0x0003e600081004ff */
[----:B------:R-:W-:Y:S04]  /*45a0*/  @UP2 UMOV UR29, UR4 ;  /* 0x00000004001d2c82 */ /* 0x000fe80008000000 */
[----:B------:R-:W-:Y:S04]  /*45b0*/  @UP2 UMOV UR14, UR6 ;  /* 0x00000006000e2c82 */ /* 0x000fe80008000000 */
[----:B------:R-:W-:Y:S01]  /*45c0*/  @UP2 UMOV UR13, UR5 ;  /* 0x00000005000d2c82 */ /* 0x000fe20008000000 */
[----:B------:R-:W-:Y:S05]  /*45d0*/  BRA.U !UP0, `(.L_x_81) ;  /* 0x0000000108c07547 */ /* 0x000fea000b800000 */
[----:B------:R-:W-:Y:S02]  /*45e0*/  UIMAD.WIDE.U32 UR18, UR13, UR47, URZ ;  /* 0x0000002f0d1272a5 */ /* 0x000fe4000f8e00ff */
[----:B------:R-:W-:Y:S02]  /*45f0*/  UP2UR UR16, UPR, URZ, 0x4 ;  /* 0x00000004ff107883 */ /* 0x000fe40008000000 */
[----:B------:R-:W-:Y:S02]  /*4600*/  UISETP.NE.AND UP2, UPT, UR46, 0x1, UPT ;  /* 0x000000012e00788c */ /* 0x000fe4000bf45270 */
[----:B------:R-:W-:Y:S02]  /*4610*/  UIMAD.WIDE.U32 UR26, UR14, UR44, URZ ;  /* 0x0000002c0e1a72a5 */ /* 0x000fe4000f8e00ff */
[----:B------:R-:W-:Y:S02]  /*4620*/  USEL UR4, UR37, UR51, !UP2 ;  /* 0x0000003325047287 */ /* 0x000fe4000d000000 */
[----:B------:R-:W-:Y:S02]  /*4630*/  UISETP.NE.AND UP0, UPT, UR15, 0x1, UPT ;  /* 0x000000010f00788c */ /* 0x000fe4000bf05270 */
[----:B------:R-:W-:Y:S02]  /*4640*/  UP2UR UR20, UPR, URZ, 0x2 ;  /* 0x00000002ff147883 */ /* 0x000fe40008000000 */
[----:B------:R-:W-:Y:S02]  /*4650*/  UISETP.NE.AND UP1, UPT, UR42, 0x1, UPT ;  /* 0x000000012a00788c */ /* 0x000fe4000bf25270 */
[----:B---3--:R-:W-:Y:S02]  /*4660*/  UIMAD.WIDE.U32 UR8, UR4, UR22, URZ ;  /* 0x00000016040872a5 */ /* 0x008fe4000f8e00ff */
[----:B------:R-:W-:Y:S01]  /*4670*/  USEL UR7, UR40, UR52, !UP0 ;  /* 0x0000003428077287 */ /* 0x000fe2000c000000 */
[----:B------:R-:W-:Y:S02]  /*4680*/  UMOV UR5, UR19 ;  /* 0x0000001300057c82 */ /* 0x000fe40008000000 */
[----:B------:R-:W-:Y:S02]  /*4690*/  USHF.R.U32.HI UR6, URZ, UR54, UR5 ;  /* 0x00000036ff067299 */ /* 0x000fe40008011605 */
[----:B------:R-:W-:Y:S02]  /*46a0*/  UIMAD.WIDE.U32 UR10, UR7, UR22, URZ ;  /* 0x00000016070a72a5 */ /* 0x000fe4000f8e00ff */
[----:B------:R-:W-:Y:S02]  /*46b0*/  USEL UR6, UR13, UR6, !UP2 ;  /* 0x000000060d067287 */ /* 0x000fe4000d000000 */
[----:B------:R-:W-:Y:S01]  /*46c0*/  UISETP.NE.AND UP2, UPT, UR16, URZ, UPT ;  /* 0x000000ff1000728c */ /* 0x000fe2000bf45270 */
[----:B------:R-:W-:Y:S02]  /*46d0*/  UMOV UR5, UR27 ;  /* 0x0000001b00057c82 */ /* 0x000fe40008000000 */
[----:B------:R-:W-:Y:S03]  /*46e0*/  USHF.R.U32.HI UR12, URZ, UR45, UR5 ;  /* 0x0000002dff0c7299 */ /* 0x000fe60008011605 */
[----:B------:R-:W-:Y:S02]  /*46f0*/  UMOV UR5, UR9 ;  /* 0x0000000900057c82 */ /* 0x000fe40008000000 */
[----:B------:R-:W-:Y:S03]  /*4700*/  @UP1 USHF.R.U32.HI UR4, URZ, UR23, UR5 ;  /* 0x00000017ff041299 */ /* 0x000fe60008011605 */
[----:B------:R-:W-:Y:S01]  /*4710*/  UMOV UR5, UR11 ;  /* 0x0000000b00057c82 */ /* 0x000fe20008000000 */
[----:B------:R-:W-:Y:S02]  /*4720*/  UIMAD UR4, UR42, UR4, URZ ;  /* 0x000000042a0472a4 */ /* 0x000fe4000f8e02ff */
[----:B------:R-:W-:Y:S02]  /*4730*/  @UP1 USHF.R.U32.HI UR7, URZ, UR23, UR5 ;  /* 0x00000017ff071299 */ /* 0x000fe40008011605 */
[----:B------:R-:W-:Y:S02]  /*4740*/  USEL UR5, UR14, UR12, !UP0 ;  /* 0x0000000c0e057287 */ /* 0x000fe4000c000000 */
[----:B------:R-:W-:Y:S02]  /*4750*/  UIMAD.WIDE.U32 UR10, UR6, UR22, URZ ;  /* 0x00000016060a72a5 */ /* 0x000fe4000f8e00ff */
[----:B------:R-:W-:Y:S02]  /*4760*/  UIMAD UR8, UR42, UR7, URZ ;  /* 0x000000072a0872a4 */ /* 0x000fe4000f8e02ff */
[----:B------:R-:W-:Y:S03]  /*4770*/  UISETP.GE.AND UP0, UPT, UR6, UR4, UPT ;  /* 0x000000040600728c */ /* 0x000fe6000bf06270 */
[----:B------:R-:W-:Y:S01]  /*4780*/  UMOV UR4, UR11 ;  /* 0x0000000b00047c82 */ /* 0x000fe20008000000 */
[----:B------:R-:W-:Y:S02]  /*4790*/  UISETP.GE.OR UP0, UPT, UR5, UR8, UP0 ;  /* 0x000000080500728c */ /* 0x000fe40008706670 */
[----:B------:R-:W-:Y:S02]  /*47a0*/  USHF.R.U32.HI UR4, URZ, UR23, UR4 ;  /* 0x00000017ff047299 */ /* 0x000fe40008011604 */
[----:B------:R-:W-:Y:S02]  /*47b0*/  UIMAD.WIDE.U32 UR8, UR5, UR22, URZ ;  /* 0x00000016050872a5 */ /* 0x000fe4000f8e00ff */
[----:B------:R-:W-:Y:S04]  /*47c0*/  USEL UR10, UR6, UR4, !UP1 ;  /* 0x00000004060a7287 */ /* 0x000fe8000c800000 */
[----:B------:R-:W-:Y:S01]  /*47d0*/  UIADD3 UR11, UPT, UPT, -UR10, URZ, URZ ;  /* 0x000000ff0a0b7290 */ /* 0x000fe2000fffe1ff */
[----:B------:R-:W-:Y:S02]  /*47e0*/  @!UP0 UMOV UR4, UR9 ;  /* 0x0000000900048c82 */ /* 0x000fe40008000000 */
[----:B------:R-:W-:Y:S02]  /*47f0*/  @!UP0 USHF.R.U32.HI UR4, URZ, UR23, UR4 ;  /* 0x00000017ff048299 */ /* 0x000fe40008011604 */
[----:B------:R-:W-:Y:S02]  /*4800*/  UIMAD UR8, UR42, UR11, UR6 ;  /* 0x0000000b2a0872a4 */ /* 0x000fe4000f8e0206 */
[----:B------:R-:W-:Y:S02]  /*4810*/  @!UP0 USEL UR4, UR5, UR4, !UP1 ;  /* 0x0000000405048287 */ /* 0x000fe4000c800000 */
[----:B------:R-:W-:Y:S02]  /*4820*/  UISETP.NE.AND UP1, UPT, UR20, URZ, UPT ;  /* 0x000000ff1400728c */ /* 0x000fe4000bf25270 */
[----:B------:R-:W-:Y:S02]  /*4830*/  @!UP0 UIMAD UR8, UR7, UR8, UR4 ;  /* 0x00000008070882a4 */ /* 0x000fe4000f8e0204 */
[----:B------:R-:W-:Y:S02]  /*4840*/  @!UP0 UIADD3 UR9, UPT, UPT, UR10, -UR4, URZ ;  /* 0x800000040a098290 */ /* 0x000fe4000fffe0ff */
[----:B------:R-:W-:Y:S02]  /*4850*/  UIADD3 UR4, UPT, UPT, -UR5, URZ, URZ ;  /* 0x000000ff05047290 */ /* 0x000fe4000fffe1ff */
[----:B------:R-:W-:Y:S02]  /*4860*/  UIADD3 UR7, UPT, UPT, -UR6, URZ, URZ ;  /* 0x000000ff06077290 */ /* 0x000fe4000fffe1ff */
[----:B------:R-:W-:Y:S02]  /*4870*/  @!UP0 UIMAD UR6, UR9, UR42, UR5 ;  /* 0x0000002a090682a4 */ /* 0x000fe4000f8e0205 */
[----:B------:R-:W-:Y:S02]  /*4880*/  UIMAD UR14, UR15, UR4, UR14 ;  /* 0x000000040f0e72a4 */ /* 0x000fe4000f8e020e */
[----:B------:R-:W-:Y:S01]  /*4890*/  UIMAD UR13, UR46, UR7, UR13 ;  /* 0x000000072e0d72a4 */ /* 0x000fe2000f8e020d */
[----:B------:R-:W-:Y:S02]  /*48a0*/  @!UP0 UMOV UR5, UR8 ;  /* 0x0000000800058c82 */ /* 0x000fe40008000000 */
[----:B------:R-:W-:Y:S02]  /*48b0*/  UIMAD UR14, UR5, UR15, UR14 ;  /* 0x0000000f050e72a4 */ /* 0x000fe4000f8e020e */
[----:B------:R-:W-:Y:S11]  /*48c0*/  UIMAD UR13, UR6, UR46, UR13 ;  /* 0x0000002e060d72a4 */ /* 0x000ff6000f8e020d */
[----:B------:R-:W-:Y:S01]  /*48d0*/  @!UPT UIADD3 URZ, UPT, UPT, URZ, URZ, URZ ;  /* 0x000000fffffff290 */ /* 0x000fe2000fffe0ff */
.L_x_81:
[----:B------:R-:W2:Y:S01]  /*48e0*/  @!UP3 LDCU.128 UR8, c[0x0][0xb10] ;  /* 0x00016200ff08b7ac */ /* 0x000ea20008000c00 */
[----:B------:R-:W-:Y:S02]  /*48f0*/  ISETP.NE.U32.AND P0, PT, RZ, UR38, PT ;  /* 0x00000026ff007c0c */ /* 0x000fe4000bf05070 */
[----:B------:R-:W-:Y:S02]  /*4900*/  SHF.L.U32 R4, R11, 0x1f, RZ ;  /* 0x0000001f0b047819 */ /* 0x000fe400000006ff */
[----:B------:R-:W-:Y:S01]  /*4910*/  ISETP.NE.AND.EX P0, PT, RZ, UR39, PT, P0 ;  /* 0x00000027ff007c0c */ /* 0x000fe2000bf05300 */
[----:B------:R-:W4:Y:S01]  /*4920*/  @!UP3 LDCU UR5, c[0x0][0xb0c] ;  /* 0x00016180ff05b7ac */ /* 0x000f220008000800 */
[----:B------:R-:W-:Y:S02]  /*4930*/  USHF.L.U32 UR35, UR30, 0x6, URZ ;  /* 0x000000061e237899 */ /* 0x000fe400080006ff */
[----:B------:R-:W-:Y:S02]  /*4940*/  USHF.L.U32 UR34, UR31, 0x7, URZ ;  /* 0x000000071f227899 */ /* 0x000fe400080006ff */
[----:B--2---:R-:W-:Y:S07]  /*4950*/  UIMAD.WIDE.U32 UR6, UR14, UR8, URZ ;  /* 0x000000080e0672a5 */ /* 0x004fee000f8e00ff */
[----:B------:R-:W-:Y:S01]  /*4960*/  @!UP3 UMOV UR4, UR7 ;  /* 0x000000070004bc82 */ /* 0x000fe20008000000 */
[----:B----4-:R-:W-:Y:S02]  /*4970*/  @!UP3 UISETP.NE.AND UP0, UPT, UR5, 0x1, UPT ;  /* 0x000000010500b88c */ /* 0x010fe4000bf05270 */
[----:B------:R-:W-:Y:S02]  /*4980*/  @!UP3 USHF.R.U32.HI UR4, URZ, UR9, UR4 ;  /* 0x00000009ff04b299 */ /* 0x000fe40008011604 */
[----:B------:R-:W-:Y:S02]  /*4990*/  UIMAD.WIDE.U32 UR6, UR13, UR11, URZ ;  /* 0x0000000b0d0672a5 */ /* 0x000fe4000f8e00ff */
[----:B------:R-:W-:Y:S02]  /*49a0*/  @!UP3 USEL UR8, UR14, UR4, !UP0 ;  /* 0x000000040e08b287 */ /* 0x000fe4000c000000 */
[----:B------:R-:W-:Y:S03]  /*49b0*/  @!UP3 UISETP.NE.AND UP0, UPT, UR10, 0x1, UPT ;  /* 0x000000010a00b88c */ /* 0x000fe6000bf05270 */
[----:B------:R-:W-:Y:S02]  /*49c0*/  @!UP3 UMOV UR6, UR7 ;  /* 0x000000070006bc82 */ /* 0x000fe40008000000 */
[----:B------:R-:W2:Y:S02]  /*49d0*/  @!UP3 LDCU UR4, c[0x0][0xb20] ;  /* 0x00016400ff04b7ac */ /* 0x000ea40008000800 */
[----:B--2---:R-:W-:Y:S04]  /*49e0*/  @!UP3 USHF.R.U32.HI UR6, URZ, UR4, UR6 ;  /* 0x00000004ff06b299 */ /* 0x004fe80008011606 */
[----:B------:R-:W-:Y:S04]  /*49f0*/  @!UP3 USEL UR6, UR13, UR6, !UP0 ;  /* 0x000000060d06b287 */ /* 0x000fe8000c000000 */
[----:B------:R-:W-:Y:S02]  /*4a00*/  @!UP3 UIADD3 UR4, UPT, UPT, -UR8, UR6, URZ ;  /* 0x000000060804b290 */ /* 0x000fe4000fffe1ff */
[----:B------:R-:W-:Y:S02]  /*4a10*/  @!UP3 UIADD3 UR6, UPT, UPT, UR8, -UR6, URZ ;  /* 0x800000060806b290 */ /* 0x000fe4000fffe0ff */
[----:B------:R-:W-:Y:S02]  /*4a20*/  @!UP3 UIMAD UR14, UR4, UR5, UR14 ;  /* 0x00000005040eb2a4 */ /* 0x000fe4000f8e020e */
[----:B------:R-:W-:Y:S01]  /*4a30*/  @!UP3 UIMAD UR13, UR6, UR10, UR13 ;  /* 0x0000000a060db2a4 */ /* 0x000fe2000f8e020d */
[----:B------:R-:W-:Y:S11]  /*4a40*/  BRA.U UP4, `(.L_x_82) ;  /* 0x0000000104107547 */ /* 0x000ff6000b800000 */
[----:B------:R-:W-:Y:S04]  /*4a50*/  MOV R2, UR41 ;  /* 0x0000002900027c02 */ /* 0x000fe80008000f00 */
[----:B------:R-:W-:Y:S04]  /*4a60*/  SHF.L.U32 R2, R2, 0x1f, RZ ;  /* 0x0000001f02027819 */ /* 0x000fe800000006ff */
[----:B------:R-:W2:Y:S02]  /*4a70*/  SYNCS.PHASECHK.TRANS64.TRYWAIT P1, [UR21+0xc8], R2 ;  /* 0x0000c802ff0075a7 */ /* 0x000ea40008021115 */
[----:B--2---:R-:W-:Y:S05]  /*4a80*/  @!P1 BRA `(.L_x_83) ;  /* 0x0000004000d49947 */ /* 0x004fea0003800000 */
.L_x_82:
[----:B------:R-:W-:Y:S05]  /*4a90*/  BRA.U !UP6, `(.L_x_84) ;  /* 0x000000010e387547 */ /* 0x000fea000b800000 */
[----:B------:R-:W-:Y:S01]  /*4aa0*/  UPLOP3.LUT UP1, UPT, UPT, UPT, UP5, 0x80, 0x8 ;  /* 0x000000000008789c */ /* 0x000fe20003f2f050 */
[----:B-1----:R-:W-:Y:S01]  /*4ab0*/  HFMA2 R0, -RZ, RZ, 0, 5.9604644775390625e-08 ;  /* 0x00000001ff007431 */ /* 0x002fe200000001ff */
[----:B------:R-:W1:Y:S01]  /*4ac0*/  LDCU.64 UR8, c[0x0][0x358] ;  /* 0x00006b00ff0877ac */ /* 0x000e620008000a00 */
[----:B------:R-:W-:Y:S03]  /*4ad0*/  IMAD.MOV.U32 R52, RZ, RZ, 0x1 ;  /* 0x00000001ff347424 */ /* 0x000fe600078e00ff */
[----:B------:R-:W-:Y:S05]  /*4ae0*/  PLOP3.LUT P1, PT, PT, PT, UP1, 0x80, 0x8 ;  /* 0x000000000008781c */ /* 0x000fea0003f2f018 */
[----:B------:R-:W2:Y:S01]  /*4af0*/  @UP1 LDCU.64 UR4, c[0x0][0x888] ;  /* 0x00011100ff0417ac */ /* 0x000ea20008000a00 */
[----:B------:R-:W-:Y:S07]  /*4b00*/  @UP1 UIMAD UR6, UR36, UR38, URZ ;  /* 0x00000026240612a4 */ /* 0x000fee000f8e02ff */
[----:B------:R-:W-:Y:S01]  /*4b10*/  @!P1 PRMT R52, R0, 0x7610, R52 ;  /* 0x0000761000349816 */ /* 0x000fe20000000034 */
[----:B--2---:R-:W-:Y:S06]  /*4b20*/  @UP1 UIMAD.WIDE UR4, UR6, 0x4, UR4 ;  /* 0x00000004060418a5 */ /* 0x004fec000f8e0204 */
[----:B------:R-:W-:Y:S01]  /*4b30*/  IMAD.U32 R6, RZ, RZ, UR4 ;  /* 0x00000004ff067e24 */ /* 0x000fe2000f8e00ff */
[----:B------:R-:W-:Y:S04]  /*4b40*/  MOV R7, UR5 ;  /* 0x0000000500077c02 */ /* 0x000fe80008000f00 */
[----:B------:R-:W2:Y:S01]  /*4b50*/  @!UP1 LDCU UR4, c[0x0][0x880] ;  /* 0x00011000ff0497ac */ /* 0x000ea20008000800 */
[----:B-1---5:R4:W5:Y:S02]  /*4b60*/  @P1 LDG.E R27, desc[UR8][R6.64] ;  /* 0x00000008061b1981 */ /* 0x022964000c1e1900 */
[----:B--2-4-:R-:W-:Y:S07]  /*4b70*/  @!P1 IMAD.U32 R27, RZ, RZ, UR4 ;  /* 0x00000004ff1b9e24 */ /* 0x014fee000f8e00ff */
.L_x_84:
[----:B-----5:R-:W-:Y:S01]  /*4b80*/  @!P0 FSETP.EQ.AND P2, PT, R27, RZ, PT ;  /* 0x000000ff1b00820b */ /* 0x020fe20003f42000 */
[----:B------:R-:W-:Y:S01]  /*4b90*/  @!UPT UIADD3 URZ, UPT, UPT, URZ, URZ, URZ ;  /* 0x000000fffffff290 */ /* 0x000fe2000fffe0ff */
[----:B------:R-:W-:Y:S11]  /*4ba0*/  @!P0 BRA `(.L_x_85) ;  /* 0x0000000000148947 */ /* 0x000ff60003800000 */
[----:B------:R-:W-:Y:S02]  /*4bb0*/  LOP3.LUT P0, RZ, R52, 0xff, RZ, 0xc0, !PT ;  /* 0x000000ff34ff7812 */ /* 0x000fe4000780c0ff */
[----:B------:R-:W-:Y:S04]  /*4bc0*/  PLOP3.LUT P2, PT, PT, PT, UP1, 0x80, 0x8 ;  /* 0x000000000008781c */ /* 0x000fe80003f4f018 */
[----:B------:R-:W-:Y:S07]  /*4bd0*/  PLOP3.LUT P2, PT, P2, PT, PT, 0x8, 0x80 ;  /* 0x000000000080781c */ /* 0x000fee000174e170 */
[----:B------:R-:W-:Y:S11]  /*4be0*/  @P0 FSETP.EQ.AND P2, PT, R27, RZ, PT ;  /* 0x000000ff1b00020b */ /* 0x000ff60003f42000 */
[----:B------:R-:W-:Y:S02]  /*4bf0*/  @!UPT UIADD3 URZ, UPT, UPT, URZ, URZ, URZ ;  /* 0x000000fffffff290 */ /* 0x000fe4000fffe0ff */
.L_x_85:
[----:B------:R-:W2:Y:S01]  /*4c00*/  SYNCS.PHASECHK.TRANS64.TRYWAIT P0, [UR21+0xa0], R4 ;  /* 0x0000a004ff0075a7 */ /* 0x000ea20008001115 */
[----:B------:R-:W-:Y:S04]  /*4c10*/  ELECT P1, URZ, PT ;  /* 0x0000000000ff782f */ /* 0x000fe80003820000 */
[----:B------:R-:W-:Y:S01]  /*4c20*/  PLOP3.LUT P1, PT, P2, P1, PT, 0xf2, 0x2f ;  /* 0x00000000002f781c */ /* 0x000fe20001723e72 */
[----:B------:R-:W-:Y:S01]  /*4c30*/  @!UPT UIADD3 URZ, UPT, UPT, URZ, URZ, URZ ;  /* 0x000000fffffff290 */ /* 0x000fe2000fffe0ff */
[----:B--2---:R-:W-:Y:S11]  /*4c40*/  @!P0 BRA `(.L_x_86) ;  /* 0x00000040007c8947 */ /* 0x004ff60003800000 */
.L_x_181:
[----:B-1----:R-:W-:Y:S01]  /*4c50*/  @!P1 IADD3 R2, P0, PT, R12, 0x580, RZ ;  /* 0x000005800c029810 */ /* 0x002fe20007f1e0ff */
[----:B------:R-:W-:Y:S01]  /*4c60*/  VOTEU.ALL UP0, P1 ;  /* 0x0000000000ff7886 */ /* 0x000fe20000800000 */
[----:B------:R-:W-:Y:S01]  /*4c70*/  UMOV UR6, 0x0 ;  /* 0x0000000000067882 */ /* 0x000fe20000000000 */
[----:B------:R-:W-:Y:S01]  /*4c80*/  UMOV UR7, 0x10000000 ;  /* 0x1000000000077882 */ /* 0x000fe20000000000 */
[----:B------:R-:W-:Y:S01]  /*4c90*/  @!P1 R2UR UR5, R2 ;  /* 0x00000000020592ca */ /* 0x000fe200000e0000 */
[----:B------:R-:W-:Y:S01]  /*4ca0*/  @!P1 IMAD.X R0, RZ, RZ, R13, P0 ;  /* 0x000000ffff009224 */ /* 0x000fe200000e060d */
[----:B------:R-:W-:Y:S01]  /*4cb0*/  @!UP0 UIADD3 UR32, UPT, UPT, UR21, 0x400, URZ ;  /* 0x0000040015208890 */ /* 0x000fe2000fffe0ff */
[----:B------:R-:W-:Y:S03]  /*4cc0*/  VOTEU.ALL UP0, P1 ;  /* 0x0000000000ff7886 */ /* 0x000fe60000800000 */
[----:B------:R-:W-:Y:S01]  /*4cd0*/  @!P1 R2UR UR4, R0 ;  /* 0x00000000000492ca */ /* 0x000fe200000e0000 */
[----:B------:R-:W-:Y:S06]  /*4ce0*/  @!P1 IMAD.MOV.U32 R0, RZ, RZ, 0x2000 ;  /* 0x00002000ff009424 */ /* 0x000fec00078e00ff */
[----:B------:R-:W-:Y:S06]  /*4cf0*/  IMAD.U32 R6, RZ, RZ, UR5 ;  /* 0x00000005ff067e24 */ /* 0x000fec000f8e00ff */
[----:B------:R-:W-:Y:S01]  /*4d00*/  IMAD.U32 R7, RZ, RZ, UR4 ;  /* 0x00000004ff077e24 */ /* 0x000fe2000f8e00ff */
[----:B------:R-:W-:Y:S04]  /*4d10*/  @!P1 R2UR UR4, R6 ;  /* 0x00000000060492ca */ /* 0x000fe800000e0000 */
[----:B------:R-:W-:Y:S11]  /*4d20*/  @!P1 R2UR UR5, R7 ;  /* 0x00000000070592ca */ /* 0x000ff600000e0000 */
[----:B------:R-:W-:Y:S02]  /*4d30*/  @!UPT UIADD3 URZ, UPT, UPT, URZ, URZ, URZ ;  /* 0x000000fffffff290 */ /* 0x000fe4000fffe0ff */
[----:B------:R1:W-:Y:S01]  /*4d40*/  @!UP0 UTMALDG.3D [UR32], [UR4], desc[UR6] ;  /* 0x00000620040085b4 */ /* 0x0003e20008011000 */
[----:B------:R1:W-:Y:S01]  /*4d50*/  @!P1 SYNCS.ARRIVE.TRANS64.RED.A0TR RZ, [UR21+0x80], R0 ;  /* 0x00008000ffff99a7 */ /* 0x0003e20008300415 */
[----:B------:R-:W-:Y:S01]  /*4d60*/  SYNCS.ARRIVE.TRANS64.RED.A1T0 RZ, [UR50], RZ ;  /* 0x000000ffffff79a7 */ /* 0x000fe20008100432 */
[----:B------:R-:W2:Y:S02]  /*4d70*/  SYNCS.PHASECHK.TRANS64.TRYWAIT P0, [UR21+0xa8], R4 ;  /* 0x0000a804ff0075a7 */ /* 0x000ea40008001115 */
[----:B-12---:R-:W-:Y:S05]  /*4d80*/  @!P0 BRA `(.L_x_87) ;  /* 0x0000004000448947 */ /* 0x006fea0003800000 */
.L_x_183:
[----:B------:R-:W-:Y:S01]  /*4d90*/  @!P1 IADD3 R2, P0, PT, R12, 0x580, RZ ;  /* 0x000005800c029810 */ /* 0x000fe20007f1e0ff */
[----:B------:R-:W-:Y:S01]  /*4da0*/  VOTEU.ALL UP0, P1 ;  /* 0x0000000000ff7886 */ /* 0x000fe20000800000 */
[----:B------:R-:W-:Y:S01]  /*4db0*/  UMOV UR6, 0x0 ;  /* 0x0000000000067882 */ /* 0x000fe20000000000 */
[----:B------:R-:W-:Y:S01]  /*4dc0*/  UMOV UR7, 0x10000000 ;  /* 0x1000000000077882 */ /* 0x000fe20000000000 */
[----:B------:R-:W-:Y:S01]  /*4dd0*/  @!P1 R2UR UR5, R2 ;  /* 0x00000000020592ca */ /* 0x000fe200000e0000 */
[----:B-1----:R-:W-:Y:S01]  /*4de0*/  @!P1 IMAD.X R0, RZ, RZ, R13, P0 ;  /* 0x000000ffff009224 */ /* 0x002fe200000e060d */
[----:B------:R-:W-:Y:S02]  /*4df0*/  @!UP0 UIADD3 UR26, UPT, UPT, UR34, 0x20, URZ ;  /* 0x00000020221a8890 */ /* 0x000fe4000fffe0ff */
[----:B------:R-:W-:Y:S02]  /*4e00*/  @!UP0 UIADD3 UR24, UPT, UPT, UR21, 0x2400, URZ ;  /* 0x0000240015188890 */ /* 0x000fe4000fffe0ff */
[----:B------:R-:W-:Y:S01]  /*4e10*/  @!P1 R2UR UR4, R0 ;  /* 0x00000000000492ca */ /* 0x000fe200000e0000 */
[----:B------:R-:W-:Y:S01]  /*4e20*/  VOTEU.ALL UP0, P1 ;  /* 0x0000000000ff7886 */ /* 0x000fe20000800000 */
[----:B------:R-:W-:Y:S01]  /*4e30*/  @!P1 IMAD.MOV.U32 R0, RZ, RZ, 0x2000 ;  /* 0x00002000ff009424 */ /* 0x000fe200078e00ff */
[----:B------:R-:W-:Y:S01]  /*4e40*/  UMOV UR27, UR35 ;  /* 0x00000023001b7c82 */ /* 0x000fe20008000000 */
[----:B------:R-:W-:Y:S03]  /*4e50*/  UMOV UR28, UR36 ;  /* 0x00000024001c7c82 */ /* 0x000fe60008000000 */
        /* <DEDUP_REMOVED lines=10> */
.L_x_185:
[----:B------:R-:W-:Y:S01]  /*4f00*/  @!P1 IADD3 R2, P0, PT, R12, 0x580, RZ ;  /* 0x000005800c029810 */ /* 0x000fe20007f1e0ff */
[----:B------:R-:W-:Y:S01]  /*4f10*/  VOTEU.ALL UP0, P1 ;  /* 0x0000000000ff7886 */ /* 0x000fe20000800000 */
[----:B------:R-:W-:Y:S01]  /*4f20*/  UMOV UR6, 0x0 ;  /* 0x0000000000067882 */ /* 0x000fe20000000000 */
[----:B------:R-:W-:Y:S01]  /*4f30*/  UMOV UR7, 0x10000000 ;  /* 0x1000000000077882 */ /* 0x000fe20000000000 */
[----:B------:R-:W-:Y:S01]  /*4f40*/  @!P1 R2UR UR5, R2 ;  /* 0x00000000020592ca */ /* 0x000fe200000e0000 */
[----:B-1----:R-:W-:Y:S01]  /*4f50*/  @!P1 IMAD.X R0, RZ, RZ, R13, P0 ;  /* 0x000000ffff009224 */ /* 0x002fe200000e060d */
[----:B------:R-:W-:Y:S01]  /*4f60*/  @!UP0 UIADD3 UR18, UPT, UPT, UR34, 0x40, URZ ;  /* 0x0000004022128890 */ /* 0x000fe2000fffe0ff */
[----:B------:R-:W-:Y:S01]  /*4f70*/  VIADD R10, R10, 0x1 ;  /* 0x000000010a0a7836 */ /* 0x000fe20000000000 */
        /* <DEDUP_REMOVED lines=16> */
.L_x_187:
[----:B------:R-:W-:Y:S01]  /*5080*/  @!P1 IADD3 R2, P0, PT, R12, 0x580, RZ ;  /* 0x000005800c029810 */ /* 0x000fe20007f1e0ff */
[----:B------:R-:W-:Y:S01]  /*5090*/  VOTEU.ALL UP0, P1 ;  /* 0x0000000000ff7886 */ /* 0x000fe20000800000 */
[----:B------:R-:W-:Y:S01]  /*50a0*/  UMOV UR6, 0x0 ;  /* 0x0000000000067882 */ /* 0x000fe20000000000 */
[----:B------:R-:W-:Y:S01]  /*50b0*/  UMOV UR7, 0x10000000 ;  /* 0x1000000000077882 */ /* 0x000fe20000000000 */
[----:B------:R-:W-:Y:S01]  /*50c0*/  @!P1 R2UR UR5, R2 ;  /* 0x00000000020592ca */ /* 0x000fe200000e0000 */
[----:B-1----:R-:W-:Y:S01]  /*50d0*/  @!P1 IMAD.X R0, RZ, RZ, R13, P0 ;  /* 0x000000ffff009224 */ /* 0x002fe200000e060d */
[----:B------:R-:W-:Y:S01]  /*50e0*/  @!UP0 UIADD3 UR10, UPT, UPT, UR34, 0x60, URZ ;  /* 0x00000060220a8890 */ /* 0x000fe2000fffe0ff */
[----:B------:R-:W-:Y:S01]  /*50f0*/  R2UR UR18, R54 ;  /* 0x00000000361272ca */ /* 0x000fe200000e0000 */
[----:B------:R-:W-:Y:S01]  /*5100*/  @!UP0 UIADD3 UR8, UPT, UPT, UR21, 0x6400, URZ ;  /* 0x0000640015088890 */ /* 0x000fe2000fffe0ff */
[----:B------:R-:W-:Y:S01]  /*5110*/  R2UR UR16, R55 ;  /* 0x00000000371072ca */ /* 0x000fe200000e0000 */
[----:B------:R-:W-:Y:S01]  /*5120*/  @!UP0 UIADD3 UR9, UPT, UPT, UR21, 0x98, URZ ;  /* 0x0000009815098890 */ /* 0x000fe2000fffe0ff */
[----:B------:R-:W-:Y:S01]  /*5130*/  @!P1 R2UR UR4, R0 ;  /* 0x00000000000492ca */ /* 0x000fe200000e0000 */
[----:B------:R-:W-:Y:S01]  /*5140*/  VOTEU.ALL UP0, P1 ;  /* 0x0000000000ff7886 */ /* 0x000fe20000800000 */
[----:B------:R-:W-:Y:S01]  /*5150*/  UMOV UR11, UR35 ;  /* 0x00000023000b7c82 */ /* 0x000fe20008000000 */
[----:B------:R-:W-:Y:S01]  /*5160*/  UMOV UR12, UR36 ;  /* 0x00000024000c7c82 */ /* 0x000fe20008000000 */
[C---:B------:R-:W-:Y:S01]  /*5170*/  ISETP.NE.AND P0, PT, R10.reuse, 0x2, PT ;  /* 0x000000020a00780c */ /* 0x040fe20003f05270 */
[----:B------:R-:W-:Y:S01]  /*5180*/  UMOV UR36, UR29 ;  /* 0x0000001d00247c82 */ /* 0x000fe20008000000 */
[----:B------:R-:W-:Y:S01]  /*5190*/  IMAD.U32 R4, RZ, RZ, UR5 ;  /* 0x00000005ff047e24 */ /* 0x000fe2000f8e00ff */
[----:B------:R-:W-:Y:S01]  /*51a0*/  LOP3.LUT R11, R11, 0x1, RZ, 0x3c, !PT ;  /* 0x000000010b0b7812 */ /* 0x000fe200078e3cff */
[----:B------:R-:W-:Y:S01]  /*51b0*/  UPLOP3.LUT UP4, UPT, UPT, UPT, UPT, 0x80, 0x8 ;  /* 0x000000000008789c */ /* 0x000fe20003f8f070 */
[----:B------:R-:W-:Y:S01]  /*51c0*/  SEL R0, RZ, 0x1, P0 ;  /* 0x00000001ff007807 */ /* 0x000fe20000000000 */
[----:B------:R-:W-:Y:S01]  /*51d0*/  UIADD3 UR31, UPT, UPT, UR13, UR18, URZ ;  /* 0x000000120d1f7290 */ /* 0x000fe2000fffe0ff */
[----:B------:R-:W-:Y:S01]  /*51e0*/  SEL R10, R10, RZ, P0 ;  /* 0x000000ff0a0a7207 */ /* 0x000fe20000000000 */
[----:B------:R-:W-:Y:S01]  /*51f0*/  UIADD3 UR30, UPT, UPT, UR14, UR16, URZ ;  /* 0x000000100e1e7290 */ /* 0x000fe2000fffe0ff */
[----:B------:R-:W-:Y:S01]  /*5200*/  IMAD.U32 R5, RZ, RZ, UR4 ;  /* 0x00000004ff057e24 */ /* 0x000fe2000f8e00ff */
[----:B------:R-:W-:Y:S02]  /*5210*/  @!P1 R2UR UR4, R4 ;  /* 0x00000000040492ca */ /* 0x000fe400000e0000 */
[----:B------:R-:W-:Y:S02]  /*5220*/  LOP3.LUT R9, R9, R0, RZ, 0x3c, !PT ;  /* 0x0000000009097212 */ /* 0x000fe400078e3cff */
[----:B------:R-:W-:Y:S11]  /*5230*/  @!P1 R2UR UR5, R5 ;  /* 0x00000000050592ca */ /* 0x000ff600000e0000 */
[----:B------:R-:W-:Y:S02]  /*5240*/  @!UPT UIADD3 URZ, UPT, UPT, URZ, URZ, URZ ;  /* 0x000000fffffff290 */ /* 0x000fe4000fffe0ff */
[----:B------:R1:W-:Y:S01]  /*5250*/  @!UP0 UTMALDG.3D [UR8], [UR4], desc[UR6] ;  /* 0x00000608040085b4 */ /* 0x0003e20008011000 */
[----:B------:R1:W-:Y:S01]  /*5260*/  @!P1 SYNCS.ARRIVE.TRANS64.RED.A0TR RZ, [UR21+0x98], R3 ;  /* 0x00009803ffff99a7 */ /* 0x0003e20008300415 */
[----:B------:R-:W-:Y:S01]  /*5270*/  SYNCS.ARRIVE.TRANS64.RED.A1T0 RZ, [UR43], RZ ;  /* 0x000000ffffff79a7 */ /* 0x000fe2000810042b */
[----:B------:R-:W-:Y:S05]  /*5280*/  BRA.U UP2, `(.L_x_90) ;  /* 0xfffffff102587547 */ /* 0x000fea000b83ffff */
[----:B------:R-:W-:-:S04]  /*5290*/  SHF.L.U32 R2, R11, 0x1f, RZ ;  /* 0x0000001f0b027819 */ /* 0x000fc800000006ff */
[----:B------:R-:W2:Y:S02]  /*52a0*/  SYNCS.PHASECHK.TRANS64.TRYWAIT P0, [UR21+0xa0], R2 ;  /* 0x0000a002ff0075a7 */ /* 0x000ea40008001115 */
[----:B--2---:R-:W-:Y:S05]  /*52b0*/  @!P0 BRA `(.L_x_91) ;  /* 0x0000003c00408947 */ /* 0x004fea0003800000 */
.L_x_189:
[----:B------:R-:W4:Y:S02]  /*52c0*/  SYNCS.PHASECHK.TRANS64.TRYWAIT P0, [UR21+0xa8], R2 ;  /* 0x0000a802ff0075a7 */ /* 0x000f240008001115 */
[----:B----4-:R-:W-:Y:S05]  /*52d0*/  @!P0 BRA `(.L_x_92) ;  /* 0x0000003c00508947 */ /* 0x010fea0003800000 */
.L_x_191:
[----:B------:R-:W4:Y:S02]  /*52e0*/  SYNCS.PHASECHK.TRANS64.TRYWAIT P0, [UR21+0xb0], R2 ;  /* 0x0000b002ff0075a7 */ /* 0x000f240008001115 */
[----:B----4-:R-:W-:Y:S05]  /*52f0*/  @!P0 BRA `(.L_x_93) ;  /* 0x0000003c00608947 */ /* 0x010fea0003800000 */
.L_x_193:
[----:B--2---:R-:W-:-:S07]  /*5300*/  MOV R0, UR21 ;  /* 0x0000001500007c02 */ /* 0x004fce0008000f00 */
.L_x_94:
[----:B--2---:R-:W-:-:S04]  /*5310*/  SHF.L.U32 R2, R11, 0x1f, RZ ;  /* 0x0000001f0b027819 */ /* 0x004fc800000006ff */
[----:B------:R2:W4:Y:S03]  /*5320*/  SYNCS.PHASECHK.TRANS64.TRYWAIT P0, [R0+URZ+0xb8], R2 ;  /* 0x0000b802000075a7 */ /* 0x00052600080011ff */
[----:B----4-:R-:W-:Y:S05]  /*5330*/  @!P0 NANOSLEEP.SYNCS 0x989680 ;  /* 0x009896800000895d */ /* 0x010fea0003900000 */
[----:B------:R-:W4:Y:S02]  /*5340*/  @!P0 SYNCS.PHASECHK.TRANS64 P0, [R0+URZ+0xb8], R2 ;  /* 0x0000b802000085a7 */ /* 0x000f2400080010ff */
[----:B-1-34-:R-:W-:Y:S05]  /*5350*/  @P0 EXIT ;  /* 0x000000000000094d */ /* 0x01afea0003800000 */
[----:B------:R-:W-:Y:S05]  /*5360*/  BRA `(.L_x_94) ;  /* 0xfffffffc00e87947 */ /* 0x000fea000383ffff */
.L_x_79:
[----:B------:R-:W-:-:S06]  /*5370*/  UISETP.GE.AND UP0, UPT, UR18, 0x4, UPT ;  /* 0x000000041200788c */ /* 0x000fcc000bf06270 */
[----:B------:R-:W-:-:S13]  /*5380*/  PLOP3.LUT P0, PT, PT, PT, UP0, 0x80, 0x8 ;  /* 0x000000000008781c */ /* 0x000fda0003f0f008 */
[----:B-1----:R-:W-:Y:S05]  /*5390*/  @!P0 EXIT ;  /* 0x000000000000894d */ /* 0x002fea0003800000 */
[----:B------:R-:W1:Y:S08]  /*53a0*/  S2UR UR4, SR_CgaCtaId ;  /* 0x00000000000479c3 */ /* 0x000e700000008800 */
[----:B------:R-:W-:Y:S01]  /*53b0*/  BAR.SYNC.DEFER_BLOCKING 0x6, 0xa0 ;  /* 0x0182800000007b1d */ /* 0x000fe20000010000 */
[C---:B------:R-:W-:Y:S01]  /*53c0*/  IMAD.SHL.U32 R4, R65.reuse, 0x20, RZ ;  /* 0x0000002041047824 */ /* 0x040fe200078e00ff */
[C---:B------:R-:W-:Y:S01]  /*53d0*/  R2P PR, R65.reuse, 0x6 ;  /* 0x0000000641007804 */ /* 0x040fe20000000000 */
[C---:B------:R-:W-:Y:S01]  /*53e0*/  IMAD.SHL.U32 R2, R65.reuse, 0x4, RZ ;  /* 0x0000000441027824 */ /* 0x040fe200078e00ff */
[----:B------:R-:W-:Y:S01]  /*53f0*/  CS2R R60, SRZ ;  /* 0x00000000003c7805 */ /* 0x000fe2000001ff00 */
[----:B------:R-:W-:Y:S01]  /*5400*/  IMAD.U32 R23, R65, 0x10000, RZ ;  /* 0x0001000041177824 */ /* 0x000fe200078e00ff */
[----:B------:R-:W-:-:S02]  /*5410*/  UMOV UR44, 0x400 ;  /* 0x00000400002c7882 */ /* 0x000fc40000000000 */
[----:B------:R-:W2:Y:S01]  /*5420*/  LDC.64 R50, c[0x0][0x8b0] ;  /* 0x00022c00ff327b82 */ /* 0x000ea20000000a00 */
[C---:B------:R-:W-:Y:S01]  /*5430*/  LOP3.LUT R3, R4.reuse, 0xe0, RZ, 0xc0, !PT ;  /* 0x000000e004037812 */ /* 0x040fe200078ec0ff */
[----:B------:R-:W-:Y:S01]  /*5440*/  IMAD.SHL.U32 R26, R65, 0x10, RZ ;  /* 0x00000010411a7824 */ /* 0x000fe200078e00ff */
[----:B------:R-:W-:Y:S01]  /*5450*/  LOP3.LUT R4, R4, 0x100, RZ, 0xc0, !PT ;  /* 0x0000010004047812 */ /* 0x000fe200078ec0ff */
[----:B------:R-:W-:Y:S01]  /*5460*/  IMAD.MOV.U32 R64, RZ, RZ, 0x10 ;  /* 0x00000010ff407424 */ /* 0x000fe200078e00ff */
[----:B------:R-:W-:Y:S01]  /*5470*/  LOP3.LUT R2, R3, 0x1c, R2, 0xf8, !PT ;  /* 0x0000001c03027812 */ /* 0x000fe200078ef802 */
[----:B------:R-:W-:Y:S01]  /*5480*/  IMAD.MOV.U32 R63, RZ, RZ, 0x20 ;  /* 0x00000020ff3f7424 */ /* 0x000fe200078e00ff */
[----:B------:R-:W-:Y:S01]  /*5490*/  SHF.R.U32.HI R3, RZ, 0x2, R65 ;  /* 0x00000002ff037819 */ /* 0x000fe20000011641 */
[----:B------:R-:W3:Y:S01]  /*54a0*/  LDC.64 R48, c[0x0][0x8a8] ;  /* 0x00022a00ff307b82 */ /* 0x000ee20000000a00 */
[----:B------:R-:W-:Y:S01]  /*54b0*/  LOP3.LUT R23, R23, 0x600000, RZ, 0xc0, !PT ;  /* 0x0060000017177812 */ /* 0x000fe200078ec0ff */
[----:B------:R-:W-:Y:S01]  /*54c0*/  IMAD.MOV.U32 R62, RZ, RZ, 0x1 ;  /* 0x00000001ff3e7424 */ /* 0x000fe200078e00ff */
[----:B------:R-:W-:Y:S01]  /*54d0*/  LOP3.LUT R26, R4, 0x600, R26, 0xf8, !PT ;  /* 0x00000600041a7812 */ /* 0x000fe200078ef81a */
[----:B------:R-:W-:Y:S01]  /*54e0*/  IMAD.MOV.U32 R22, RZ, RZ, RZ ;  /* 0x000000ffff167224 */ /* 0x000fe200078e00ff */
[----:B------:R-:W-:Y:S01]  /*54f0*/  LOP3.LUT R2, R2, 0x4, R3, 0x78, !PT ;  /* 0x0000000402027812 */ /* 0x000fe200078e7803 */
[----:B------:R-:W-:Y:S01]  /*5500*/  IMAD.MOV.U32 R59, RZ, RZ, RZ ;  /* 0x000000ffff3b7224 */ /* 0x000fe200078e00ff */
[----:B------:R-:W-:Y:S01]  /*5510*/  LOP3.LUT R65, R65, 0x60, RZ, 0xc0, !PT ;  /* 0x0000006041417812 */ /* 0x000fe200078ec0ff */
[----:B-1----:R-:W-:Y:S01]  /*5520*/  ULEA UR44, UR4, UR44, 0x18 ;  /* 0x0000002c042c7291 */ /* 0x002fe2000f8ec0ff */
[----:B------:R-:W-:Y:S01]  /*5530*/  LOP3.LUT R26, R26, R2, RZ, 0xfc, !PT ;  /* 0x000000021a1a7212 */ /* 0x000fe200078efcff */
[----:B------:R-:W1:Y:S01]  /*5540*/  LDCU UR59, c[0x0][0x370] ;  /* 0x00006e00ff3b77ac */ /* 0x000e620008000800 */
[----:B------:R-:W-:-:S02]  /*5550*/  SEL R64, R64, 0xfffffff0, !P2 ;  /* 0xfffffff040407807 */ /* 0x000fc40005000000 */
[----:B------:R-:W-:Y:S01]  /*5560*/  SEL R63, R63, 0xffffffe0, !P1 ;  /* 0xffffffe03f3f7807 */ /* 0x000fe20004800000 */
[----:B------:R-:W-:Y:S01]  /*5570*/  UIADD3 UR4, UPT, UPT, UR44, 0x400, URZ ;  /* 0x000004002c047890 */ /* 0x000fe2000fffe0ff */
[----:B------:R-:W4:Y:S02]  /*5580*/  LDCU UR43, c[0x0][0xb0c] ;  /* 0x00016180ff2b77ac */ /* 0x000f240008000800 */
[----:B------:R-:W1:Y:S03]  /*5590*/  LDS R0, [UR44+0x180] ;  /* 0x0001802cff007984 */ /* 0x000e660008000800 */
[----:B------:R-:W-:Y:S01]  /*55a0*/  IMAD.U32 R57, RZ, RZ, UR4 ;  /* 0x00000004ff397e24 */ /* 0x000fe2000f8e00ff */
[----:B------:R-:W1:Y:S01]  /*55b0*/  LDCU UR39, c[0x0][0xb30] ;  /* 0x00016600ff2777ac */ /* 0x000e620008000800 */
[----:B------:R-:W1:Y:S01]  /*55c0*/  LDCU.64 UR56, c[0x0][0x888] ;  /* 0x00011100ff3877ac */ /* 0x000e620008000a00 */
[----:B------:R-:W1:Y:S01]  /*55d0*/  LDCU.64 UR40, c[0x0][0xb28] ;  /* 0x00016500ff2877ac */ /* 0x000e620008000a00 */
[----:B------:R-:W1:Y:S01]  /*55e0*/  LDCU.64 UR62, c[0x0][0x890] ;  /* 0x00011200ff3e77ac */ /* 0x000e620008000a00 */
[----:B------:R-:W1:Y:S01]  /*55f0*/  LDCU.128 UR52, c[0x0][0xb10] ;  /* 0x00016200ff3477ac */ /* 0x000e620008000c00 */
[----:B------:R-:W1:Y:S01]  /*5600*/  LDCU UR58, c[0x0][0x374] ;  /* 0x00006e80ff3a77ac */ /* 0x000e620008000800 */
[----:B------:R-:W-:Y:S01]  /*5610*/  UMOV UR47, URZ ;  /* 0x000000ff002f7c82 */ /* 0x000fe20008000000 */
[----:B------:R-:W-:Y:S01]  /*5620*/  UMOV UR46, URZ ;  /* 0x000000ff002e7c82 */ /* 0x000fe20008000000 */
[----:B-1234-:R-:W-:-:S07]  /*5630*/  IMAD.IADD R23, R0, 0x1, R23 ;  /* 0x0000000100177824 */ /* 0x01efce00078e0217 */
.L_x_138:
[C---:B------:R-:W-:Y:S02]  /*5640*/  LEA R3, R59.reuse, UR44, 0x3 ;  /* 0x0000002c3b037c11 */ /* 0x040fe4000f8e18ff */
[----:B------:R-:W-:Y:S02]  /*5650*/  SHF.L.U32 R0, R60, 0x1f, RZ ;  /* 0x0000001f3c007819 */ /* 0x000fe400000006ff */
[----:B-1----:R-:W-:Y:S02]  /*5660*/  LEA R4, R59, UR44, 0x4 ;  /* 0x0000002c3b047c11 */ /* 0x002fe4000f8e20ff */
[----:B------:R-:W1:Y:S02]  /*5670*/  SYNCS.PHASECHK.TRANS64.TRYWAIT P0, [R3+URZ+0xd0], R0 ;  /* 0x0000d000030075a7 */ /* 0x000e6400080011ff */
[----:B-1----:R-:W-:Y:S05]  /*5680*/  @!P0 BRA `(.L_x_95) ;  /* 0x0000003800948947 */ /* 0x002fea0003800000 */
.L_x_194:
[----:B------:R-:W2:Y:S01]  /*5690*/  LDS.128 R4, [R4+0x160] ;  /* 0x0001600004047984 */ /* 0x000ea20000000c00 */
[----:B------:R-:W-:Y:S01]  /*56a0*/  UISETP.GE.AND UP0, UPT, UR42, 0x1, UPT ;  /* 0x000000012a00788c */ /* 0x000fe2000bf06270 */
[----:B------:R-:W-:Y:S01]  /*56b0*/  @!PT LDS RZ, [RZ] ;  /* 0x00000000fffff984 */ /* 0x000fe20000000800 */
[----:B------:R-:W-:Y:S01]  /*56c0*/  @!PT LDS RZ, [RZ] ;  /* 0x00000000fffff984 */ /* 0x000fe20000000800 */
[----:B------:R-:W-:Y:S01]  /*56d0*/  @!PT LDS RZ, [RZ] ;  /* 0x00000000fffff984 */ /* 0x000fe20000000800 */
[----:B------:R-:W-:Y:S01]  /*56e0*/  @!PT LDS RZ, [RZ] ;  /* 0x00000000fffff984 */ /* 0x000fe20000000800 */
[----:B------:R3:W-:Y:S06]  /*56f0*/  MEMBAR.ALL.CTA ;  /* 0x0000000000007992 */ /* 0x0007ec0000008000 */
[----:B---3--:R-:W3:Y:S01]  /*5700*/  FENCE.VIEW.ASYNC.S ;  /* 0x00000000000073c6 */ /* 0x008ee20000000000 */
[----:B--2---:R-:W-:Y:S11]  /*5710*/  LOP3.LUT P0, RZ, R6, 0x1, RZ, 0xc0, !PT ;  /* 0x0000000106ff7812 */ /* 0x004ff6000780c0ff */
[----:B------:R-:W-:Y:S02]  /*5720*/  @!UPT UIADD3 URZ, UPT, UPT, URZ, URZ, URZ ;  /* 0x000000fffffff290 */ /* 0x000fe4000fffe0ff */
[----:B---3--:R-:W-:Y:S01]  /*5730*/  VOTEU.ANY UP1, P0 ;  /* 0x0000000000ff7886 */ /* 0x008fe20000020100 */
[----:B------:R-:W-:Y:S01]  /*5740*/  PLOP3.LUT P0, PT, PT, PT, UP1, 0x80, 0x8 ;  /* 0x000000000008781c */ /* 0x000fe20003f0f018 */
[----:B------:R-:W-:Y:S11]  /*5750*/  UP2UR UR61, UPR, URZ, 0x2 ;  /* 0x00000002ff3d7883 */ /* 0x000ff60008000000 */
[----:B------:R-:W-:Y:S01]  /*5760*/  @!UPT UIADD3 URZ, UPT, UPT, URZ, URZ, URZ ;  /* 0x000000fffffff290 */ /* 0x000fe2000fffe0ff */
        /* <DEDUP_REMOVED lines=13> */
[----:B------:R-:W2:Y:S01]  /*5840*/  LDCU UR12, c[0x0][0xb20] ;  /* 0x00016400ff0c77ac */ /* 0x000ea20008000800 */
[----:B------:R-:W-:Y:S02]  /*5850*/  UIMAD.WIDE.U32 UR4, UR58, UR55, URZ ;  /* 0x000000373a0472a5 */ /* 0x000fe4000f8e00ff */
[----:B------:R-:W-:Y:S02]  /*5860*/  UIMAD.WIDE.U32 UR6, UR59, UR52, URZ ;  /* 0x000000343b0672a5 */ /* 0x000fe4000f8e00ff */
[----:B------:R-:W-:Y:S02]  /*5870*/  UISETP.NE.AND UP0, UPT, UR54, 0x1, UPT ;  /* 0x000000013600788c */ /* 0x000fe4000bf05270 */
[----:B------:R-:W-:Y:S02]  /*5880*/  UIMAD.WIDE.U32 UR8, UR37, UR55, URZ ;  /* 0x00000037250872a5 */ /* 0x000fe4000f8e00ff */
[----:B------:R-:W-:Y:S02]  /*5890*/  UIMAD.WIDE.U32 UR10, UR38, UR52, URZ ;  /* 0x00000034260a72a5 */ /* 0x000fe4000f8e00ff */
[----:B------:R-:W-:Y:S02]  /*58a0*/  UISETP.NE.AND UP1, UPT, UR43, 0x1, UPT ;  /* 0x000000012b00788c */ /* 0x000fe4000bf25270 */
[----:B------:R-:W-:Y:S01]  /*58b0*/  UISETP.NE.AND UP2, UPT, UR42, 0x1, UPT ;  /* 0x000000012a00788c */ /* 0x000fe2000bf45270 */
[----:B------:R-:W-:Y:S02]  /*58c0*/  UMOV UR4, UR5 ;  /* 0x0000000500047c82 */ /* 0x000fe40008000000 */
[----:B--2---:R-:W-:Y:S03]  /*58d0*/  USHF.R.U32.HI UR5, URZ, UR12, UR4 ;  /* 0x0000000cff057299 */ /* 0x004fe60008011604 */
[----:B------:R-:W-:Y:S02]  /*58e0*/  UMOV UR4, UR7 ;  /* 0x0000000700047c82 */ /* 0x000fe40008000000 */
[----:B------:R-:W-:Y:S02]  /*58f0*/  USHF.R.U32.HI UR7, URZ, UR53, UR4 ;  /* 0x00000035ff077299 */ /* 0x000fe40008011604 */
[----:B------:R-:W-:Y:S02]  /*5900*/  USEL UR4, UR58, UR5, !UP0 ;  /* 0x000000053a047287 */ /* 0x000fe4000c000000 */
[----:B------:R-:W-:Y:S01]  /*5910*/  USEL UR7, UR59, UR7, !UP1 ;  /* 0x000000073b077287 */ /* 0x000fe2000c800000 */
[----:B------:R-:W-:Y:S01]  /*5920*/  UMOV UR5, UR9 ;  /* 0x0000000900057c82 */ /* 0x000fe20008000000 */
[----:B------:R-:W-:Y:S02]  /*5930*/  UIMAD.WIDE.U32 UR8, UR4, UR40, URZ ;  /* 0x00000028040872a5 */ /* 0x000fe4000f8e00ff */
[----:B------:R-:W-:Y:S03]  /*5940*/  USHF.R.U32.HI UR6, URZ, UR12, UR5 ;  /* 0x0000000cff067299 */ /* 0x000fe60008011605 */
[----:B------:R-:W-:Y:S01]  /*5950*/  UMOV UR5, UR11 ;  /* 0x0000000b00057c82 */ /* 0x000fe20008000000 */
[----:B------:R-:W-:Y:S02]  /*5960*/  UIMAD.WIDE.U32 UR10, UR7, UR40, URZ ;  /* 0x00000028070a72a5 */ /* 0x000fe4000f8e00ff */
[----:B------:R-:W-:Y:S02]  /*5970*/  USHF.R.U32.HI UR12, URZ, UR53, UR5 ;  /* 0x00000035ff0c7299 */ /* 0x000fe40008011605 */
[----:B------:R-:W-:Y:S01]  /*5980*/  USEL UR6, UR37, UR6, !UP0 ;  /* 0x0000000625067287 */ /* 0x000fe2000c000000 */
[----:B------:R-:W-:Y:S02]  /*5990*/  UMOV UR5, UR9 ;  /* 0x0000000900057c82 */ /* 0x000fe40008000000 */
[----:B------:R-:W-:Y:S01]  /*59a0*/  UMOV UR10, UR11 ;  /* 0x0000000b000a7c82 */ /* 0x000fe20008000000 */
[----:B------:R-:W-:Y:S02]  /*59b0*/  @UP2 USHF.R.U32.HI UR4, URZ, UR41, UR5 ;  /* 0x00000029ff042299 */ /* 0x000fe40008011605 */
[----:B------:R-:W-:Y:S02]  /*59c0*/  @UP2 USHF.R.U32.HI UR7, URZ, UR41, UR10 ;  /* 0x00000029ff072299 */ /* 0x000fe4000801160a */
[----:B------:R-:W-:Y:S02]  /*59d0*/  UIMAD UR4, UR42, UR4, URZ ;  /* 0x000000042a0472a4 */ /* 0x000fe4000f8e02ff */
[----:B------:R-:W-:Y:S02]  /*59e0*/  UIMAD.WIDE.U32 UR10, UR6, UR40, URZ ;  /* 0x00000028060a72a5 */ /* 0x000fe4000f8e00ff */
[----:B------:R-:W-:Y:S02]  /*59f0*/  USEL UR5, UR38, UR12, !UP1 ;  /* 0x0000000c26057287 */ /* 0x000fe4000c800000 */
[----:B------:R-:W-:Y:S02]  /*5a00*/  UIMAD UR8, UR42, UR7, URZ ;  /* 0x000000072a0872a4 */ /* 0x000fe4000f8e02ff */
[----:B------:R-:W-:Y:S03]  /*5a10*/  UISETP.GE.AND UP0, UPT, UR6, UR4, UPT ;  /* 0x000000040600728c */ /* 0x000fe6000bf06270 */
[----:B------:R-:W-:Y:S01]  /*5a20*/  UMOV UR4, UR11 ;  /* 0x0000000b00047c82 */ /* 0x000fe20008000000 */
[----:B------:R-:W-:Y:S02]  /*5a30*/  UISETP.GE.OR UP0, UPT, UR5, UR8, UP0 ;  /* 0x000000080500728c */ /* 0x000fe40008706670 */
[----:B------:R-:W-:Y:S02]  /*5a40*/  USHF.R.U32.HI UR4, URZ, UR41, UR4 ;  /* 0x00000029ff047299 */ /* 0x000fe40008011604 */
[----:B------:R-:W-:Y:S02]  /*5a50*/  UIMAD.WIDE.U32 UR8, UR5, UR40, URZ ;  /* 0x00000028050872a5 */ /* 0x000fe4000f8e00ff */
[----:B------:R-:W-:Y:S02]  /*5a60*/  USEL UR11, UR6, UR4, !UP2 ;  /* 0x00000004060b7287 */ /* 0x000fe4000d000000 */
[----:B------:R-:W-:Y:S02]  /*5a70*/  UIADD3 UR8, UPT, UPT, -UR5, URZ, URZ ;  /* 0x000000ff05087290 */ /* 0x000fe4000fffe1ff */
[----:B------:R-:W-:Y:S01]  /*5a80*/  UIADD3 UR10, UPT, UPT, -UR11, URZ, URZ ;  /* 0x000000ff0b0a7290 */ /* 0x000fe2000fffe1ff */
[----:B------:R-:W-:Y:S01]  /*5a90*/  @!UP0 UMOV UR4, UR9 ;  /* 0x0000000900048c82 */ /* 0x000fe20008000000 */
[----:B------:R-:W-:Y:S02]  /*5aa0*/  UIADD3 UR9, UPT, UPT, -UR6, URZ, URZ ;  /* 0x000000ff06097290 */ /* 0x000fe4000fffe1ff */
[----:B------:R-:W-:Y:S02]  /*5ab0*/  @!UP0 USHF.R.U32.HI UR4, URZ, UR41, UR4 ;  /* 0x00000029ff048299 */ /* 0x000fe40008011604 */
[----:B------:R-:W-:Y:S02]  /*5ac0*/  UIMAD UR10, UR42, UR10, UR6 ;  /* 0x0000000a2a0a72a4 */ /* 0x000fe4000f8e0206 */
[----:B------:R-:W-:Y:S04]  /*5ad0*/  @!UP0 USEL UR4, UR5, UR4, !UP2 ;  /* 0x0000000405048287 */ /* 0x000fe8000d000000 */
[----:B------:R-:W-:Y:S02]  /*5ae0*/  @!UP0 UIMAD UR10, UR7, UR10, UR4 ;  /* 0x0000000a070a82a4 */ /* 0x000fe4000f8e0204 */
[----:B------:R-:W-:Y:S02]  /*5af0*/  @!UP0 UIADD3 UR11, UPT, UPT, UR11, -UR4, URZ ;  /* 0x800000040b0b8290 */ /* 0x000fe4000fffe0ff */
[----:B------:R-:W-:Y:S02]  /*5b00*/  UIMAD UR7, UR43, UR8, UR38 ;  /* 0x000000082b0772a4 */ /* 0x000fe4000f8e0226 */
[----:B------:R-:W-:Y:S02]  /*5b10*/  @!UP0 UIMAD UR6, UR11, UR42, UR5 ;  /* 0x0000002a0b0682a4 */ /* 0x000fe4000f8e0205 */
[----:B------:R-:W-:Y:S01]  /*5b20*/  UIMAD UR4, UR54, UR9, UR37 ;  /* 0x00000009360472a4 */ /* 0x000fe2000f8e0225 */
[----:B------:R-:W-:Y:S02]  /*5b30*/  @!UP0 UMOV UR5, UR10 ;  /* 0x0000000a00058c82 */ /* 0x000fe40008000000 */
[----:B------:R-:W-:Y:S02]  /*5b40*/  UIMAD UR38, UR5, UR43, UR7 ;  /* 0x0000002b052672a4 */ /* 0x000fe4000f8e0207 */
[----:B------:R-:W-:Y:S11]  /*5b50*/  UIMAD UR37, UR6, UR54, UR4 ;  /* 0x00000036062572a4 */ /* 0x000ff6000f8e0204 */
[----:B------:R-:W-:Y:S01]  /*5b60*/  @!UPT UIADD3 URZ, UPT, UPT, URZ, URZ, URZ ;  /* 0x000000fffffff290 */ /* 0x000fe2000fffe0ff */
.L_x_96:
[----:B------:R-:W-:Y:S01]  /*5b70*/  UISETP.NE.AND UP0, UPT, UR39, 0x1, UPT ;  /* 0x000000012700788c */ /* 0x000fe2000bf05270 */
[----:B------:R-:W-:Y:S01]  /*5b80*/  LOP3.LUT P0, RZ, R57, 0x3f0, RZ, 0xc0, !PT ;  /* 0x000003f039ff7812 */ /* 0x000fe2000780c0ff */
[----:B------:R-:W-:Y:S01]  /*5b90*/  USHF.L.U32 UR50, UR30, 0x6, URZ ;  /* 0x000000061e327899 */ /* 0x000fe200080006ff */
[----:B------:R-:W-:Y:S01]  /*5ba0*/  BSSY.RECONVERGENT B6, `(.L_x_97) ;  /* 0x0000034000067945 */ /* 0x000fe20003800200 */
[----:B------:R-:W-:Y:S01]  /*5bb0*/  USHF.L.U32 UR49, UR31, 0x7, URZ ;  /* 0x000000071f317899 */ /* 0x000fe200080006ff */
[----:B------:R-:W-:Y:S06]  /*5bc0*/  IADD3 R59, PT, PT, R59, 0x1, RZ ;  /* 0x000000013b3b7810 */ /* 0x000fec0007ffe0ff */
[----:B------:R-:W2:Y:S01]  /*5bd0*/  @!UP0 LDCU.128 UR12, c[0x0][0xb10] ;  /* 0x00016200ff0c87ac */ /* 0x000ea20008000c00 */
[----:B------:R-:W3:Y:S01]  /*5be0*/  @!UP0 LDCU UR5, c[0x0][0xb0c] ;  /* 0x00016180ff0587ac */ /* 0x000ee20008000800 */
[----:B------:R-:W4:Y:S01]  /*5bf0*/  @!UP0 LDCU UR10, c[0x0][0xb20] ;  /* 0x00016400ff0a87ac */ /* 0x000f220008000800 */
[----:B--2---:R-:W-:Y:S02]  /*5c00*/  UIMAD.WIDE.U32 UR8, UR38, UR12, URZ ;  /* 0x0000000c260872a5 */ /* 0x004fe4000f8e00ff */
[----:B------:R-:W-:Y:S02]  /*5c10*/  UIMAD.WIDE.U32 UR6, UR37, UR15, URZ ;  /* 0x0000000f250672a5 */ /* 0x000fe4000f8e00ff */
[----:B------:R-:W-:Y:S03]  /*5c20*/  @!UP0 UISETP.NE.AND UP1, UPT, UR14, 0x1, UPT ;  /* 0x000000010e00888c */ /* 0x000fe6000bf25270 */
[----:B------:R-:W-:Y:S01]  /*5c30*/  @!UP0 UMOV UR4, UR9 ;  /* 0x0000000900048c82 */ /* 0x000fe20008000000 */
[----:B---3--:R-:W-:Y:S02]  /*5c40*/  @!UP0 UISETP.NE.AND UP2, UPT, UR5, 0x1, UPT ;  /* 0x000000010500888c */ /* 0x008fe4000bf45270 */
[----:B------:R-:W-:Y:S01]  /*5c50*/  @!UP0 USHF.R.U32.HI UR4, URZ, UR13, UR4 ;  /* 0x0000000dff048299 */ /* 0x000fe20008011604 */
[----:B------:R-:W-:Y:S02]  /*5c60*/  @!UP0 UMOV UR6, UR7 ;  /* 0x0000000700068c82 */ /* 0x000fe40008000000 */
[----:B----4-:R-:W-:Y:S02]  /*5c70*/  @!UP0 USHF.R.U32.HI UR6, URZ, UR10, UR6 ;  /* 0x0000000aff068299 */ /* 0x010fe40008011606 */
[----:B------:R-:W-:Y:S02]  /*5c80*/  @!UP0 USEL UR7, UR38, UR4, !UP2 ;  /* 0x0000000426078287 */ /* 0x000fe4000d000000 */
[----:B------:R-:W-:Y:S04]  /*5c90*/  @!UP0 USEL UR6, UR37, UR6, !UP1 ;  /* 0x0000000625068287 */ /* 0x000fe8000c800000 */
[----:B------:R-:W-:Y:S02]  /*5ca0*/  @!UP0 UIADD3 UR4, UPT, UPT, -UR7, UR6, URZ ;  /* 0x0000000607048290 */ /* 0x000fe4000fffe1ff */
[----:B------:R-:W-:Y:S02]  /*5cb0*/  @!UP0 UIADD3 UR6, UPT, UPT, UR7, -UR6, URZ ;  /* 0x8000000607068290 */ /* 0x000fe4000fffe0ff */
[----:B------:R-:W-:Y:S02]  /*5cc0*/  @!UP0 UIMAD UR38, UR4, UR5, UR38 ;  /* 0x00000005042682a4 */ /* 0x000fe4000f8e0226 */
[----:B------:R-:W-:Y:S01]  /*5cd0*/  @!UP0 UIMAD UR37, UR6, UR14, UR37 ;  /* 0x0000000e062582a4 */ /* 0x000fe2000f8e0225 */
[----:B------:R-:W-:Y:S11]  /*5ce0*/  @!P0 BRA `(.L_x_98) ;  /* 0x00000000007c8947 */ /* 0x000ff60003800000 */
[----:B------:R-:W2:Y:S01]  /*5cf0*/  LDCU.64 UR8, c[0x4][0x80] ;  /* 0x01001000ff0877ac */ /* 0x000ea20008000a00 */
[----:B------:R-:W-:Y:S01]  /*5d00*/  MOV R2, 0x0 ;  /* 0x0000000000027802 */ /* 0x000fe20000000f00 */
[----:B------:R-:W-:Y:S02]  /*5d10*/  HFMA2 R12, -RZ, RZ, 0, 5.9604644775390625e-08 ;  /* 0x00000001ff0c7431 */ /* 0x000fe400000001ff */
[----:B------:R-:W-:Y:S01]  /*5d20*/  IMAD.MOV.U32 R8, RZ, RZ, 0x70 ;  /* 0x00000070ff087424 */ /* 0x000fe200078e00ff */
[----:B------:R3:W4:Y:S01]  /*5d30*/  LDC.64 R14, c[0x4][R2] ;  /* 0x01000000020e7b82 */ /* 0x0007220000000a00 */
[----:B------:R-:W1:Y:S01]  /*5d40*/  LDCU.64 UR6, c[0x4][0x88] ;  /* 0x01001100ff0677ac */ /* 0x000e620008000a00 */
[----:B------:R-:W-:Y:S01]  /*5d50*/  IMAD.MOV.U32 R13, RZ, RZ, RZ ;  /* 0x000000ffff0d7224 */ /* 0x000fe200078e00ff */
[----:B------:R-:W1:Y:S01]  /*5d60*/  LDCU.64 UR4, c[0x4][0x8] ;  /* 0x01000100ff0477ac */ /* 0x000e620008000a00 */
[----:B--2---:R-:W-:Y:S01]  /*5d70*/  MOV R5, UR9 ;  /* 0x0000000900057c02 */ /* 0x004fe20008000f00 */
[----:B------:R-:W-:Y:S01]  /*5d80*/  IMAD.U32 R4, RZ, RZ, UR8 ;  /* 0x00000008ff047e24 */ /* 0x000fe2000f8e00ff */
[----:B-1----:R-:W-:Y:S01]  /*5d90*/  MOV R7, UR7 ;  /* 0x0000000700077c02 */ /* 0x002fe20008000f00 */
[----:B------:R-:W-:Y:S01]  /*5da0*/  IMAD.U32 R6, RZ, RZ, UR6 ;  /* 0x00000006ff067e24 */ /* 0x000fe2000f8e00ff */
[----:B------:R-:W-:Y:S01]  /*5db0*/  MOV R11, UR5 ;  /* 0x00000005000b7c02 */ /* 0x000fe20008000f00 */
[----:B------:R-:W-:Y:S02]  /*5dc0*/  IMAD.U32 R10, RZ, RZ, UR4 ;  /* 0x00000004ff0a7e24 */ /* 0x000fe4000f8e00ff */
[----:B------:R-:W-:Y:S07]  /*5dd0*/  LEPC R20, `(.L_x_99) ;  /* 0x000000001014794e */ /* 0x000fee0000000000 */
[----:B---345:R-:W-:Y:S05]  /*5de0*/  CALL.ABS.NOINC R14 ;  /* 0x000000000e007343 */ /* 0x038fea0003c00000 */
.L_x_99:
[----:B------:R-:W1:Y:S01]  /*5df0*/  LDCU.64 UR8, c[0x4][0x80] ;  /* 0x01001000ff0877ac */ /* 0x000e620008000a00 */
[----:B------:R-:W2:Y:S01]  /*5e00*/  LDC.64 R2, c[0x4][R2] ;  /* 0x0100000002027b82 */ /* 0x000ea20000000a00 */
[----:B------:R-:W-:Y:S02]  /*5e10*/  HFMA2 R12, -RZ, RZ, 0, 5.9604644775390625e-08 ;  /* 0x00000001ff0c7431 */ /* 0x000fe400000001ff */
[----:B------:R-:W-:Y:S02]  /*5e20*/  IMAD.MOV.U32 R8, RZ, RZ, 0x70 ;  /* 0x00000070ff087424 */ /* 0x000fe400078e00ff */
[----:B------:R-:W-:Y:S01]  /*5e30*/  IMAD.MOV.U32 R13, RZ, RZ, RZ ;  /* 0x000000ffff0d7224 */ /* 0x000fe200078e00ff */
[----:B------:R-:W3:Y:S01]  /*5e40*/  LDCU.64 UR6, c[0x4][0x88] ;  /* 0x01001100ff0677ac */ /* 0x000ee20008000a00 */
[----:B------:R-:W4:Y:S01]  /*5e50*/  LDCU.64 UR4, c[0x4][0x8] ;  /* 0x01000100ff0477ac */ /* 0x000f220008000a00 */
[----:B-1----:R-:W-:Y:S02]  /*5e60*/  MOV R4, UR8 ;  /* 0x0000000800047c02 */ /* 0x002fe40008000f00 */
[----:B------:R-:W-:Y:S02]  /*5e70*/  MOV R5, UR9 ;  /* 0x0000000900057c02 */ /* 0x000fe40008000f00 */
[----:B---3--:R-:W-:Y:S01]  /*5e80*/  MOV R7, UR7 ;  /* 0x0000000700077c02 */ /* 0x008fe20008000f00 */
[----:B------:R-:W-:Y:S01]  /*5e90*/  IMAD.U32 R6, RZ, RZ, UR6 ;  /* 0x00000006ff067e24 */ /* 0x000fe2000f8e00ff */
[----:B----4-:R-:W-:Y:S01]  /*5ea0*/  MOV R11, UR5 ;  /* 0x00000005000b7c02 */ /* 0x010fe20008000f00 */
[----:B------:R-:W-:Y:S02]  /*5eb0*/  IMAD.U32 R10, RZ, RZ, UR4 ;  /* 0x00000004ff0a7e24 */ /* 0x000fe4000f8e00ff */
[----:B------:R-:W-:Y:S07]  /*5ec0*/  LEPC R20, `(.L_x_98) ;  /* 0x000000001014794e */ /* 0x000fee0000000000 */
[----:B--2---:R-:W-:Y:S05]  /*5ed0*/  CALL.ABS.NOINC R2 ;  /* 0x0000000002007343 */ /* 0x004fea0003c00000 */
.L_x_98:
[----:B------:R-:W-:Y:S05]  /*5ee0*/  BSYNC.RECONVERGENT B6 ;  /* 0x0000000000067941 */ /* 0x000fea0003800200 */
.L_x_97:
[----:B------:R-:W-:Y:S01]  /*5ef0*/  R2UR UR4, R56 ;  /* 0x00000000380472ca */ /* 0x000fe200000e0000 */
[----:B------:R-:W-:Y:S01]  /*5f00*/  UISETP.NE.U32.AND UP0, UPT, UR62, URZ, UPT ;  /* 0x000000ff3e00728c */ /* 0x000fe2000bf05070 */
[----:B------:R-:W-:Y:S02]  /*5f10*/  ISETP.NE.U32.AND P4, PT, R50, RZ, PT ;  /* 0x000000ff3200720c */ /* 0x000fe40003f85070 */
[----:B------:R-:W-:Y:S01]  /*5f20*/  ISETP.NE.U32.AND P2, PT, RZ, UR56, PT ;  /* 0x00000038ff007c0c */ /* 0x000fe2000bf45070 */
[----:B------:R-:W-:Y:S01]  /*5f30*/  UISETP.NE.AND.EX UP1, UPT, UR63, URZ, UPT, UP0 ;  /* 0x000000ff3f00728c */ /* 0x000fe2000bf25300 */
[----:B------:R-:W-:Y:S01]  /*5f40*/  ISETP.NE.AND.EX P4, PT, R51, RZ, PT, P4 ;  /* 0x000000ff3300720c */ /* 0x000fe20003f85340 */
[----:B------:R-:W-:Y:S01]  /*5f50*/  UPLOP3.LUT UP0, UPT, UPT, UPT, UPT, 0x40, 0x4 ;  /* 0x000000000004789c */ /* 0x000fe20003f0e870 */
[----:B------:R-:W-:Y:S05]  /*5f60*/  ISETP.NE.AND.EX P2, PT, RZ, UR57, PT, P2 ;  /* 0x00000039ff007c0c */ /* 0x000fea000bf45320 */
[----:B------:R-:W-:Y:S06]  /*5f70*/  UISETP.NE.AND UP2, UPT, UR4, URZ, UPT ;  /* 0x000000ff0400728c */ /* 0x000fec000bf45270 */
[----:B------:R-:W-:Y:S05]  /*5f80*/  PLOP3.LUT P1, PT, PT, PT, UP2, 0x80, 0x8 ;  /* 0x000000000008781c */ /* 0x000fea0003f2f028 */
[----:B------:R-:W-:Y:S06]  /*5f90*/  @UP2 UPLOP3.LUT UP0, UPT, UPT, UPT, UP1, 0x80, 0x8 ;  /* 0x000000000008289c */ /* 0x000fec0003f0f010 */
[----:B------:R-:W-:Y:S01]  /*5fa0*/  PLOP3.LUT P0, PT, PT, PT, UP0, 0x80, 0x8 ;  /* 0x000000000008781c */ /* 0x000fe20003f0f008 */
[----:B------:R-:W-:Y:S01]  /*5fb0*/  @!UPT UIADD3 URZ, UPT, UPT, URZ, URZ, URZ ;  /* 0x000000fffffff290 */ /* 0x000fe2000fffe0ff */
[----:B------:R-:W-:Y:S11]  /*5fc0*/  BRA.U !UP1, `(.L_x_100) ;  /* 0x00000001093c7547 */ /* 0x000ff6000b800000 */
[----:B------:R-:W-:Y:S01]  /*5fd0*/  UISETP.NE.U32.AND UP0, UPT, UR56, URZ, UPT ;  /* 0x000000ff3800728c */ /* 0x000fe2000bf05070 */
[----:B-1----:R-:W-:Y:S01]  /*5fe0*/  HFMA2 R0, -RZ, RZ, 0, 5.9604644775390625e-08 ;  /* 0x00000001ff007431 */ /* 0x002fe200000001ff */
[----:B------:R-:W1:Y:S01]  /*5ff0*/  LDCU.64 UR8, c[0x0][0x358] ;  /* 0x00006b00ff0877ac */ /* 0x000e620008000a00 */
[----:B------:R-:W-:Y:S01]  /*6000*/  IMAD.MOV.U32 R52, RZ, RZ, 0x1 ;  /* 0x00000001ff347424 */ /* 0x000fe200078e00ff */
[----:B------:R-:W-:Y:S06]  /*6010*/  UISETP.NE.AND.EX UP0, UPT, UR57, URZ, UPT, UP0 ;  /* 0x000000ff3900728c */ /* 0x000fec000bf05300 */
        /* <DEDUP_REMOVED lines=9> */
[----:B--23--:R-:W-:Y:S02]  /*60b0*/  @!P3 IMAD.U32 R27, RZ, RZ, UR4 ;  /* 0x00000004ff1bbe24 */ /* 0x00cfe4000f8e00ff */
.L_x_100:
[----:B------:R-:W-:Y:S05]  /*60c0*/  @!P4 BRA `(.L_x_101) ;  /* 0x000000000024c947 */ /* 0x000fea0003800000 */
[----:B------:R-:W-:Y:S01]  /*60d0*/  ISETP.NE.U32.AND P3, PT, R48, RZ, PT ;  /* 0x000000ff3000720c */ /* 0x000fe20003f65070 */
[----:B------:R-:W2:Y:S03]  /*60e0*/  LDCU.64 UR4, c[0x0][0x358] ;  /* 0x00006b00ff0477ac */ /* 0x000ea60008000a00 */
[----:B------:R-:W-:Y:S11]  /*60f0*/  ISETP.NE.AND.EX P3, PT, R49, RZ, PT, P3 ;  /* 0x000000ff3100720c */ /* 0x000ff60003f65330 */
[----:B------:R-:W-:Y:S02]  /*6100*/  @!UPT UIADD3 URZ, UPT, UPT, URZ, URZ, URZ ;  /* 0x000000fffffff290 */ /* 0x000fe4000fffe0ff */
[----:B------:R-:W3:Y:S01]  /*6110*/  @P3 LDC.64 R2, c[0x0][0x8a8] ;  /* 0x00022a00ff023b82 */ /* 0x000ee20000000a00 */
[----:B-1----:R-:W-:Y:S04]  /*6120*/  @P3 IMAD R0, R50, UR36, RZ ;  /* 0x0000002432003c24 */ /* 0x002fe8000f8e02ff */
[----:B---3--:R-:W-:Y:S05]  /*6130*/  @P3 IMAD.WIDE R2, R0, 0x4, R2 ;  /* 0x0000000400023825 */ /* 0x008fea00078e0202 */
[----:B--2--5:R2:W5:Y:S02]  /*6140*/  @P3 LDG.E R24, desc[UR4][R2.64] ;  /* 0x0000000402183981 */ /* 0x024564000c1e1900 */
[----:B--2---:R-:W3:Y:S02]  /*6150*/  @!P3 LDC R24, c[0x0][0x8a0] ;  /* 0x00022800ff18bb82 */ /* 0x004ee40000000800 */
.L_x_101:
[----:B-----5:R-:W-:Y:S01]  /*6160*/  FSETP.NEU.AND P3, PT, R27, RZ, PT ;  /* 0x000000ff1b00720b */ /* 0x020fe20003f6d000 */
[----:B------:R-:W-:Y:S01]  /*6170*/  IMAD.SHL.U32 R75, R26, 0x4, RZ ;  /* 0x000000041a4b7824 */ /* 0x000fe200078e00ff */
[----:B------:R-:W-:Y:S01]  /*6180*/  SEL R4, RZ, 0xffffffff, P2 ;  /* 0xffffffffff047807 */ /* 0x000fe20001000000 */
[----:B------:R-:W-:Y:S01]  /*6190*/  BSSY B1, `(.L_x_102) ;  /* 0x0000044000017945 */ /* 0x000fe20003800000 */
[----:B------:R-:W-:Y:S01]  /*61a0*/  @P1 LOP3.LUT P2, RZ, R52, 0xff, RZ, 0xc0, !PT ;  /* 0x000000ff34ff1812 */ /* 0x000fe2000784c0ff */
[----:B------:R-:W-:Y:S01]  /*61b0*/  VIADD R69, R75, UR44 ;  /* 0x0000002c4b457c36 */ /* 0x000fe20008000000 */
[----:B-1----:R-:W-:Y:S01]  /*61c0*/  @P1 SEL R0, RZ, 0xffffffff, P3 ;  /* 0xffffffffff001807 */ /* 0x002fe20001800000 */
[----:B------:R-:W-:Y:S01]  /*61d0*/  IMAD.MOV.U32 R76, RZ, RZ, 0x1 ;  /* 0x00000001ff4c7424 */ /* 0x000fe200078e00ff */
[----:B------:R-:W-:Y:S01]  /*61e0*/  LOP3.LUT R62, R62, 0x1, RZ, 0x3c, !PT ;  /* 0x000000013e3e7812 */ /* 0x000fe200078e3cff */
[----:B------:R-:W-:Y:S01]  /*61f0*/  IMAD.MOV.U32 R74, RZ, RZ, RZ ;  /* 0x000000ffff4a7224 */ /* 0x000fe200078e00ff */
[----:B------:R-:W-:Y:S02]  /*6200*/  @P0 SEL R0, R4, R0, !P2 ;  /* 0x0000000004000207 */ /* 0x000fe40005000000 */
[----:B------:R-:W-:Y:S02]  /*6210*/  CS2R R46, SRZ ;  /* 0x00000000002e7805 */ /* 0x000fe4000001ff00 */
[----:B------:R-:W-:Y:S02]  /*6220*/  LEA R71, R22, UR44, 0x3 ;  /* 0x0000002c16477c11 */ /* 0x000fe4000f8e18ff */
[----:B------:R-:W-:Y:S02]  /*6230*/  CS2R R44, SRZ ;  /* 0x00000000002c7805 */ /* 0x000fe4000001ff00 */
[----:B------:R-:W-:Y:S02]  /*6240*/  @P1 LOP3.LUT R0, R0, 0x1, RZ, 0xc0, !PT ;  /* 0x0000000100001812 */ /* 0x000fe400078ec0ff */
[----:B------:R-:W-:Y:S02]  /*6250*/  CS2R R42, SRZ ;  /* 0x00000000002a7805 */ /* 0x000fe4000001ff00 */
[----:B------:R-:W-:Y:S02]  /*6260*/  SHF.L.U32 R2, R61, 0x1f, RZ ;  /* 0x0000001f3d027819 */ /* 0x000fe400000006ff */
[----:B------:R-:W-:Y:S02]  /*6270*/  CS2R R40, SRZ ;  /* 0x0000000000287805 */ /* 0x000fe4000001ff00 */
[----:B------:R-:W-:Y:S02]  /*6280*/  ISETP.NE.U32.OR P6, PT, R0, 0x1, !P1 ;  /* 0x000000010000780c */ /* 0x000fe40004fc5470 */
[----:B------:R-:W-:Y:S02]  /*6290*/  CS2R R38, SRZ ;  /* 0x0000000000267805 */ /* 0x000fe4000001ff00 */
[----:B------:R-:W-:Y:S02]  /*62a0*/  PLOP3.LUT P2, PT, PT, PT, UP1, 0x80, 0x8 ;  /* 0x000000000008781c */ /* 0x000fe40003f4f018 */
[----:B------:R-:W-:Y:S02]  /*62b0*/  CS2R R36, SRZ ;  /* 0x0000000000247805 */ /* 0x000fe4000001ff00 */
[----:B------:R-:W-:Y:S02]  /*62c0*/  LEA.HI R25, R22, R22, RZ, 0x1 ;  /* 0x0000001616197211 */ /* 0x000fe400078f08ff */
[----:B------:R-:W-:Y:S02]  /*62d0*/  CS2R R34, SRZ ;  /* 0x0000000000227805 */ /* 0x000fe4000001ff00 */
[----:B------:R-:W-:Y:S02]  /*62e0*/  LOP3.LUT P4, R58, R52, 0xff, RZ, 0xc0, !PT ;  /* 0x000000ff343a7812 */ /* 0x000fe4000788c0ff */
[----:B------:R-:W-:Y:S02]  /*62f0*/  CS2R R32, SRZ ;  /* 0x0000000000207805 */ /* 0x000fe4000001ff00 */
[----:B------:R-:W-:Y:S01]  /*6300*/  SEL R3, RZ, 0xffffffff, P3 ;  /* 0xffffffffff037807 */ /* 0x000fe20001800000 */
[----:B------:R-:W-:Y:S01]  /*6310*/  VIADD R68, R69, 0x400 ;  /* 0x0000040045447836 */ /* 0x000fe20000000000 */
[----:B------:R-:W-:Y:S01]  /*6320*/  P2R R66, PR, RZ, 0x40 ;  /* 0x00000040ff427803 */ /* 0x000fe20000000000 */
[----:B------:R-:W-:Y:S01]  /*6330*/  IMAD.IADD R67, R63, 0x1, R69 ;  /* 0x000000013f437824 */ /* 0x000fe200078e0245 */
[----:B------:R-:W-:Y:S02]  /*6340*/  @P6 SHF.L.U32 R0, R62, 0x1f, RZ ;  /* 0x0000001f3e006819 */ /* 0x000fe400000006ff */
[----:B------:R-:W-:Y:S02]  /*6350*/  @P2 SEL R3, R4, R3, !P4 ;  /* 0x0000000304032207 */ /* 0x000fe40006000000 */
[----:B------:R1:W2:Y:S02]  /*6360*/  @P6 SYNCS.PHASECHK.TRANS64.TRYWAIT P1, [UR44+0x80], R0 ;  /* 0x00008000ff0065a7 */ /* 0x0002a4000802112c */
[----:B------:R-:W-:Y:S04]  /*6370*/  LOP3.LUT R3, R3, 0x1, RZ, 0xc0, !PT ;  /* 0x0000000103037812 */ /* 0x000fe800078ec0ff */
[----:B------:R-:W-:Y:S04]  /*6380*/  ISETP.NE.U32.AND P5, PT, R3, 0x1, PT ;  /* 0x000000010300780c */ /* 0x000fe80003fa5070 */
[----:B------:R-:W-:Y:S01]  /*6390*/  P2R R77, PR, RZ, 0x20 ;  /* 0x00000020ff4d7803 */ /* 0x000fe20000000000 */
[----:B------:R4:W3:Y:S01]  /*63a0*/  SYNCS.PHASECHK.TRANS64.TRYWAIT P0, [R71+URZ+0xf0], R2 ;  /* 0x0000f002470075a7 */ /* 0x0008e200080011ff */
[C---:B-1----:R-:W-:Y:S01]  /*63b0*/  IMAD.SHL.U32 R0, R25.reuse, 0x40, RZ ;  /* 0x0000004019007824 */ /* 0x042fe200078e00ff */
[----:B------:R-:W-:Y:S04]  /*63c0*/  LOP3.LUT R25, R25, 0xffe, RZ, 0xc0, !PT ;  /* 0x00000ffe19197812 */ /* 0x000fe800078ec0ff */
[----:B------:R-:W-:Y:S01]  /*63d0*/  LOP3.LUT R0, R0, 0xffffff80, RZ, 0xc0, !PT ;  /* 0xffffff8000007812 */ /* 0x000fe200078ec0ff */
[----:B------:R-:W-:Y:S04]  /*63e0*/  IMAD.IADD R25, R22, 0x1, -R25 ;  /* 0x0000000116197824 */ /* 0x000fe800078e0a19 */
[----:B------:R-:W-:Y:S04]  /*63f0*/  IMAD.IADD R0, R23, 0x1, R0 ;  /* 0x0000000117007824 */ /* 0x000fe800078e0200 */
[----:B------:R-:W-:Y:S01]  /*6400*/  IMAD R25, R25, 0x100000, R0 ;  /* 0x0010000019197824 */ /* 0x000fe200078e0200 */
[----:B--2---:R-:W-:Y:S01]  /*6410*/  @P6 SEL R76, RZ, 0x1, !P1 ;  /* 0x00000001ff4c6807 */ /* 0x004fe20004800000 */
[----:B----4-:R-:W-:Y:S06]  /*6420*/  @!P6 BRA `(.L_x_103) ;  /* 0x000000000068e947 */ /* 0x010fec0003800000 */
[----:B------:R-:W-:Y:S01]  /*6430*/  @P5 IMAD R5, R64, 0x4, R68 ;  /* 0x0000000440055824 */ /* 0x000fe200078e0244 */
[----:B------:R-:W-:Y:S01]  /*6440*/  ISETP.NE.AND P1, PT, R76, RZ, PT ;  /* 0x000000ff4c00720c */ /* 0x000fe20003f25270 */
[----:B------:R-:W-:Y:S01]  /*6450*/  @P5 IMAD R4, R64, 0x4, R69 ;  /* 0x0000000440045824 */ /* 0x000fe200078e0245 */
[----:B------:R-:W-:Y:S01]  /*6460*/  BSSY B0, `(.L_x_104) ;  /* 0x000000e000007945 */ /* 0x000fe20003800000 */
[----:B------:R-:W-:Y:S01]  /*6470*/  IMAD.MOV.U32 R46, RZ, RZ, RZ ;  /* 0x000000ffff2e7224 */ /* 0x000fe200078e00ff */
[----:B------:R-:W-:Y:S01]  /*6480*/  CS2R R42, SRZ ;  /* 0x00000000002a7805 */ /* 0x000fe2000001ff00 */
[----:B------:R-:W-:Y:S01]  /*6490*/  @P5 IMAD.IADD R5, R63, 0x1, R5 ;  /* 0x000000013f055824 */ /* 0x000fe200078e0205 */
[----:B------:R-:W-:Y:S02]  /*64a0*/  CS2R R40, SRZ ;  /* 0x0000000000287805 */ /* 0x000fe4000001ff00 */
[----:B------:R-:W-:Y:S02]  /*64b0*/  CS2R R44, SRZ ;  /* 0x00000000002c7805 */ /* 0x000fe4000001ff00 */
[----:B------:R-:W-:Y:S02]  /*64c0*/  CS2R R34, SRZ ;  /* 0x0000000000227805 */ /* 0x000fe4000001ff00 */
[----:B------:R-:W-:Y:S02]  /*64d0*/  CS2R R32, SRZ ;  /* 0x0000000000207805 */ /* 0x000fe4000001ff00 */
[----:B------:R-:W-:Y:S02]  /*64e0*/  CS2R R38, SRZ ;  /* 0x0000000000267805 */ /* 0x000fe4000001ff00 */
[----:B------:R-:W-:Y:S01]  /*64f0*/  CS2R R36, SRZ ;  /* 0x0000000000247805 */ /* 0x000fe2000001ff00 */
[----:B------:R-:W-:Y:S06]  /*6500*/  @P1 BRA `(.L_x_105) ;  /* 0x00000000000c1947 */ /* 0x000fec0003800000 */
[----:B------:R-:W-:Y:S04]  /*6510*/  SHF.L.U32 R3, R62, 0x1f, RZ ;  /* 0x0000001f3e037819 */ /* 0x000fe800000006ff */
[----:B------:R-:W1:Y:S02]  /*6520*/  SYNCS.PHASECHK.TRANS64.TRYWAIT P1, [UR44+0x80], R3 ;  /* 0x00008003ff0075a7 */ /* 0x000e64000802112c */
[----:B-1----:R-:W-:Y:S05]  /*6530*/  @!P1 BRA `(.L_x_106) ;  /* 0x0000002800fc9947 */ /* 0x002fea0003800000 */
.L_x_105:
[----:B------:R-:W-:Y:S05]  /*6540*/  BSYNC B0 ;  /* 0x0000000000007941 */ /* 0x000fea0003800000 */
.L_x_104:
[----:B------:R-:W-:Y:S01]  /*6550*/  ISETP.NE.AND P1, PT, R77, RZ, PT ;  /* 0x000000ff4d00720c */ /* 0x000fe20003f25270 */
[----:B------:R-:W-:Y:S11]  /*6560*/  HFMA2 R74, -RZ, RZ, 0, 5.9604644775390625e-08 ;  /* 0x00000001ff4a7431 */ /* 0x000ff600000001ff */
[----:B------:R-:W-:Y:S01]  /*6570*/  @!UPT UIADD3 URZ, UPT, UPT, URZ, URZ, URZ ;  /* 0x000000fffffff290 */ /* 0x000fe2000fffe0ff */
[----:B------:R-:W-:Y:S05]  /*6580*/  @P1 WARPSYNC.ALL ;  /* 0x0000000000001948 */ /* 0x000fea0003800000 */
[----:B------:R2:W4:Y:S04]  /*6590*/  @P1 LDSM.16.M88.4 R40, [R4+0x400] ;  /* 0x000400000428183b */ /* 0x0005280000000200 */
[----:B------:R2:W1:Y:S04]  /*65a0*/  @P1 LDSM.16.M88.4 R44, [R5] ;  /* 0x00000000052c183b */ /* 0x0004680000000200 */
[----:B------:R2:W1:Y:S04]  /*65b0*/  @P1 LDSM.16.M88.4 R32, [R75+UR44+0x400] ;  /* 0x0004002c4b20183b */ /* 0x0004680008000200 */
[----:B------:R2:W1:Y:S02]  /*65c0*/  @P1 LDSM.16.M88.4 R36, [R67+0x400] ;  /* 0x000400004324183b */ /* 0x0004640000000200 */
.L_x_103:
[----:B------:R-:W-:Y:S05]  /*65d0*/  BSYNC B1 ;  /* 0x0000000000017941 */ /* 0x000fea0003800000 */
.L_x_102:
[----:B-1----:R-:W-:Y:S04]  /*65e0*/  SHF.R.U32.HI R0, RZ, 0x15, R25 ;  /* 0x00000015ff007819 */ /* 0x002fe80000011619 */
[----:B------:R-:W-:Y:S01]  /*65f0*/  LOP3.LUT P1, RZ, R0, 0x3, R53, 0x48, !PT ;  /* 0x0000000300ff7812 */ /* 0x000fe20007824835 */
[----:B------:R-:W-:Y:S01]  /*6600*/  @!UPT UIADD3 URZ, UPT, UPT, URZ, URZ, URZ ;  /* 0x000000fffffff290 */ /* 0x000fe2000fffe0ff */
[----:B---3--:R-:W-:Y:S11]  /*6610*/  @P0 BRA `(.L_x_107) ;  /* 0x0000000000080947 */ /* 0x008ff60003800000 */
[----:B------:R-:W1:Y:S02]  /*6620*/  SYNCS.PHASECHK.TRANS64.TRYWAIT P0, [R71+URZ+0xf0], R2 ;  /* 0x0000f002470075a7 */ /* 0x000e6400080011ff */
[----:B-1----:R-:W-:Y:S05]  /*6630*/  @!P0 BRA `(.L_x_108) ;  /* 0x0000002800d48947 */ /* 0x002fea0003800000 */
.L_x_107:
[----:B------:R-:W-:Y:S05]  /*6640*/  @!P1 BRA `(.L_x_109) ;  /* 0x0000000000409947 */ /* 0x000fea0003800000 */
[----:B------:R-:W2:Y:S01]  /*6650*/  LDCU.64 UR8, c[0x4][0x70] ;  /* 0x01000e00ff0877ac */ /* 0x000ea20008000a00 */
[----:B------:R-:W-:Y:S01]  /*6660*/  MOV R3, 0x0 ;  /* 0x0000000000037802 */ /* 0x000fe20000000f00 */
[----:B------:R-:W-:Y:S02]  /*6670*/  HFMA2 R12, -RZ, RZ, 0, 5.9604644775390625e-08 ;  /* 0x00000001ff0c7431 */ /* 0x000fe400000001ff */
[----:B------:R-:W-:Y:S02]  /*6680*/  IMAD.MOV.U32 R8, RZ, RZ, 0x192 ;  /* 0x00000192ff087424 */ /* 0x000fe400078e00ff */
[----:B------:R-:W-:Y:S01]  /*6690*/  IMAD.MOV.U32 R13, RZ, RZ, RZ ;  /* 0x000000ffff0d7224 */ /* 0x000fe200078e00ff */
[----:B------:R-:W3:Y:S01]  /*66a0*/  LDCU.64 UR6, c[0x4][0x78] ;  /* 0x01000f00ff0677ac */ /* 0x000ee20008000a00 */
[----:B-1----:R-:W1:Y:S01]  /*66b0*/  LDC.64 R2, c[0x4][R3] ;  /* 0x0100000003027b82 */ /* 0x002e620000000a00 */
[----:B------:R-:W5:Y:S01]  /*66c0*/  LDCU.64 UR4, c[0x4][0x10] ;  /* 0x01000200ff0477ac */ /* 0x000f620008000a00 */
[----:B--2---:R-:W-:Y:S01]  /*66d0*/  MOV R5, UR9 ;  /* 0x0000000900057c02 */ /* 0x004fe20008000f00 */
[----:B------:R-:W-:Y:S01]  /*66e0*/  IMAD.U32 R4, RZ, RZ, UR8 ;  /* 0x00000008ff047e24 */ /* 0x000fe2000f8e00ff */
[----:B---3--:R-:W-:Y:S01]  /*66f0*/  MOV R7, UR7 ;  /* 0x0000000700077c02 */ /* 0x008fe20008000f00 */
[----:B------:R-:W-:Y:S01]  /*6700*/  IMAD.U32 R6, RZ, RZ, UR6 ;  /* 0x00000006ff067e24 */ /* 0x000fe2000f8e00ff */
[----:B-----5:R-:W-:Y:S01]  /*6710*/  MOV R11, UR5 ;  /* 0x00000005000b7c02 */ /* 0x020fe20008000f00 */
[----:B------:R-:W-:Y:S02]  /*6720*/  IMAD.U32 R10, RZ, RZ, UR4 ;  /* 0x00000004ff0a7e24 */ /* 0x000fe4000f8e00ff */
[----:B------:R-:W-:Y:S07]  /*6730*/  LEPC R20, `(.L_x_109) ;  /* 0x000000001014794e */ /* 0x000fee0000000000 */
[----:B-1--4-:R-:W-:Y:S05]  /*6740*/  CALL.ABS.NOINC R2 ;  /* 0x0000000002007343 */ /* 0x012fea0003c00000 */
.L_x_109:
[----:B------:R-:W-:Y:S05]  /*6750*/  WARPSYNC.ALL ;  /* 0x0000000000007948 */ /* 0x000fea0003800000 */
[----:B------:R-:W-:Y:S01]  /*6760*/  R2UR UR4, R25 ;  /* 0x00000000190472ca */ /* 0x000fe200000e0000 */
[----:B------:R-:W-:Y:S01]  /*6770*/  BSSY.RECONVERGENT B0, `(.L_x_110) ;  /* 0x000003c000007945 */ /* 0x000fe20003800200 */
[----:B------:R-:W-:Y:S02]  /*6780*/  SHF.L.U32 R73, R64, 0x2, RZ ;  /* 0x0000000240497819 */ /* 0x000fe400000006ff */
[----:B------:R-:W-:Y:S02]  /*6790*/  ISETP.NE.AND P0, PT, R65, RZ, PT ;  /* 0x000000ff4100720c */ /* 0x000fe40003f05270 */
[----:B------:R-:W-:Y:S04]  /*67a0*/  IADD3 R68, PT, PT, R68, R73, RZ ;  /* 0x0000004944447210 */ /* 0x000fe80007ffe0ff */
[----:B------:R-:W-:Y:S03]  /*67b0*/  IADD3 R70, PT, PT, R63, R68, RZ ;  /* 0x000000443f467210 */ /* 0x000fe60007ffe0ff */
[----:B--2---:R-:W2:Y:S02]  /*67c0*/  LDTM.16dp128bit.x8 R4, tmem[UR4] ;  /* 0x00000004000479ee */ /* 0x004ea40008180000 */
[C---:B--2---:R-:W-:Y:S01]  /*67d0*/  FMUL R0, R24.reuse, R4 ;  /* 0x0000000418007220 */ /* 0x044fe20000400000 */
[C---:B-1----:R-:W-:Y:S01]  /*67e0*/  FMUL R2, R24.reuse, R5 ;  /* 0x0000000518027220 */ /* 0x042fe20000400000 */
[C---:B------:R-:W-:Y:S01]  /*67f0*/  FMUL R3, R24.reuse, R6 ;  /* 0x0000000618037220 */ /* 0x040fe20000400000 */
[C---:B------:R-:W-:Y:S01]  /*6800*/  FMUL R7, R24.reuse, R7 ;  /* 0x0000000718077220 */ /* 0x040fe20000400000 */
[C---:B------:R-:W-:Y:S01]  /*6810*/  FFMA R28, R27.reuse, R32, R0 ;  /* 0x000000201b1c7223 */ /* 0x040fe20000000000 */
        /* <DEDUP_REMOVED lines=10> */
[----:B------:R1:W-:Y:S01]  /*68c0*/  STSM.16.M88.4 [R69+0x400], R28 ;  /* 0x0004001c45007844 */ /* 0x0003e20000000200 */
[C---:B------:R-:W-:Y:S01]  /*68d0*/  FMUL R9, R24.reuse, R13 ;  /* 0x0000000d18097220 */ /* 0x040fe20000400000 */
[C---:B------:R-:W-:Y:S01]  /*68e0*/  FFMA R6, R27.reuse, R38, R6 ;  /* 0x000000261b067223 */ /* 0x040fe20000000006 */
[C---:B------:R-:W-:Y:S01]  /*68f0*/  FMUL R10, R24.reuse, R14 ;  /* 0x0000000e180a7220 */ /* 0x040fe20000400000 */
[C---:B------:R-:W-:Y:S01]  /*6900*/  FFMA R7, R27.reuse, R39, R11 ;  /* 0x000000271b077223 */ /* 0x040fe2000000000b */
[C---:B------:R-:W-:Y:S01]  /*6910*/  FMUL R15, R24.reuse, R15 ;  /* 0x0000000f180f7220 */ /* 0x040fe20000400000 */
[C---:B----4-:R-:W-:Y:S01]  /*6920*/  FFMA R8, R27.reuse, R40, R8 ;  /* 0x000000281b087223 */ /* 0x050fe20000000008 */
[C---:B------:R-:W-:Y:S01]  /*6930*/  FMUL R12, R24.reuse, R16 ;  /* 0x00000010180c7220 */ /* 0x040fe20000400000 */
[C---:B------:R-:W-:Y:S01]  /*6940*/  FFMA R9, R27.reuse, R41, R9 ;  /* 0x000000291b097223 */ /* 0x040fe20000000009 */
[----:B------:R1:W-:Y:S01]  /*6950*/  STSM.16.M88.4 [R67+0x400], R4 ;  /* 0x0004000443007844 */ /* 0x0003e20000000200 */
[C---:B------:R-:W-:Y:S01]  /*6960*/  FMUL R13, R24.reuse, R17 ;  /* 0x00000011180d7220 */ /* 0x040fe20000400000 */
[C---:B------:R-:W-:Y:S01]  /*6970*/  FFMA R10, R27.reuse, R42, R10 ;  /* 0x0000002a1b0a7223 */ /* 0x040fe2000000000a */
[C---:B------:R-:W-:Y:S01]  /*6980*/  FMUL R14, R24.reuse, R18 ;  /* 0x00000012180e7220 */ /* 0x040fe20000400000 */
[C---:B------:R-:W-:Y:S01]  /*6990*/  FFMA R11, R27.reuse, R43, R15 ;  /* 0x0000002b1b0b7223 */ /* 0x040fe2000000000f */
[----:B------:R-:W-:Y:S01]  /*69a0*/  FMUL R19, R24, R19 ;  /* 0x0000001318137220 */ /* 0x000fe20000400000 */
[C---:B------:R-:W-:Y:S01]  /*69b0*/  FFMA R12, R27.reuse, R44, R12 ;  /* 0x0000002c1b0c7223 */ /* 0x040fe2000000000c */
[C---:B------:R-:W-:Y:S01]  /*69c0*/  FFMA R13, R27.reuse, R45, R13 ;  /* 0x0000002d1b0d7223 */ /* 0x040fe2000000000d */
[C---:B------:R-:W-:Y:S01]  /*69d0*/  FFMA R14, R27.reuse, R46, R14 ;  /* 0x0000002e1b0e7223 */ /* 0x040fe2000000000e */
[----:B------:R1:W-:Y:S01]  /*69e0*/  STSM.16.M88.4 [R68], R8 ;  /* 0x0000000844007844 */ /* 0x0003e20000000200 */
[----:B------:R-:W-:Y:S05]  /*69f0*/  FFMA R15, R27, R47, R19 ;  /* 0x0000002f1b0f7223 */ /* 0x000fea0000000013 */
[----:B------:R1:W-:Y:S01]  /*6a00*/  STSM.16.M88.4 [R70], R12 ;  /* 0x0000000c46007844 */ /* 0x0003e20000000200 */
[----:B------:R-:W-:Y:S01]  /*6a10*/  @!PT LDS RZ, [RZ] ;  /* 0x00000000fffff984 */ /* 0x000fe20000000800 */
[----:B------:R-:W-:Y:S01]  /*6a20*/  @!PT LDS RZ, [RZ] ;  /* 0x00000000fffff984 */ /* 0x000fe20000000800 */
[----:B------:R-:W-:Y:S01]  /*6a30*/  @!PT LDS RZ, [RZ] ;  /* 0x00000000fffff984 */ /* 0x000fe20000000800 */
[----:B------:R-:W-:Y:S01]  /*6a40*/  @!PT LDS RZ, [RZ] ;  /* 0x00000000fffff984 */ /* 0x000fe20000000800 */
[----:B------:R2:W-:Y:S06]  /*6a50*/  MEMBAR.ALL.CTA ;  /* 0x0000000000007992 */ /* 0x0005ec0000008000 */
[----:B--2---:R-:W2:Y:S02]  /*6a60*/  FENCE.VIEW.ASYNC.S ;  /* 0x00000000000073c6 */ /* 0x004ea40000000000 */
[----:B--2---:R-:W-:Y:S06]  /*6a70*/  BAR.SYNC.DEFER_BLOCKING 0x1, 0x80 ;  /* 0x0042000000007b1d */ /* 0x004fec0000010000 */
[----:B------:R-:W-:Y:S05]  /*6a80*/  @P0 BRA `(.L_x_111) ;  /* 0x0000000000280947 */ /* 0x000fea0003800000 */
[----:B------:R-:W2:Y:S01]  /*6a90*/  LDCU.64 UR6, c[0x0][0x348] ;  /* 0x00006900ff0677ac */ /* 0x000ea20008000a00 */
[----:B------:R-:W-:Y:S01]  /*6aa0*/  UIADD3 UR4, UPT, UPT, UR44, 0x400, URZ ;  /* 0x000004002c047890 */ /* 0x000fe2000fffe0ff */
[----:B------:R-:W-:Y:S05]  /*6ab0*/  UMOV UR51, UR36 ;  /* 0x0000002400337c82 */ /* 0x000fea0008000000 */
[----:B------:R-:W-:Y:S04]  /*6ac0*/  MOV R57, UR4 ;  /* 0x0000000400397c02 */ /* 0x000fe80008000f00 */
[----:B------:R-:W-:Y:S01]  /*6ad0*/  R2UR UR48, R57 ;  /* 0x00000000393072ca */ /* 0x000fe200000e0000 */
[----:B--2---:R-:W-:Y:S04]  /*6ae0*/  UIADD3 UR4, UP0, UPT, UR6, 0x680, URZ ;  /* 0x0000068006047890 */ /* 0x004fe8000ff1e0ff */
[----:B------:R-:W-:Y:S09]  /*6af0*/  UIADD3.X UR5, UPT, UPT, URZ, UR7, URZ, UP0, !UPT ;  /* 0x00000007ff057290 */ /* 0x000ff200087fe4ff */
[----:B------:R2:W-:Y:S01]  /*6b00*/  UTMASTG.3D [UR48], [UR4] ;  /* 0x00000030040073b5 */ /* 0x0005e20008010000 */
[----:B------:R0:W-:Y:S01]  /*6b10*/  UTMACMDFLUSH ;  /* 0x00000000000079b7 */ /* 0x0001e20000000000 */
[----:B--2---:R-:W-:Y:S04]  /*6b20*/  DEPBAR.LE SB0, 0x1 ;  /* 0x000080400000791a */ /* 0x004fe80000000000 */
.L_x_111:
[----:B------:R-:W-:Y:S05]  /*6b30*/  BSYNC.RECONVERGENT B0 ;  /* 0x0000000000007941 */ /* 0x000fea0003800200 */
.L_x_110:
[----:B------:R-:W-:Y:S01]  /*6b40*/  BAR.SYNC.DEFER_BLOCKING 0x1, 0x80 ;  /* 0x0042000000007b1d */ /* 0x000fe20000010000 */
[----:B------:R-:W-:Y:S01]  /*6b50*/  ISETP.NE.AND P1, PT, R66, RZ, PT ;  /* 0x000000ff4200720c */ /* 0x000fe20003f25270 */
[----:B------:R-:W-:Y:S01]  /*6b60*/  UISETP.NE.AND UP0, UPT, UR47, URZ, UPT ;  /* 0x000000ff2f00728c */ /* 0x000fe2000bf05270 */
[----:B------:R-:W-:Y:S11]  /*6b70*/  LEA R2, R74, UR44, 0x3 ;  /* 0x0000002c4a027c11 */ /* 0x000ff6000f8e18ff */
[----:B-1----:R-:W-:Y:S01]  /*6b80*/  @P1 SHF.L.U32 R4, R62, 0x1f, RZ ;  /* 0x0000001f3e041819 */ /* 0x002fe200000006ff */
[----:B------:R-:W-:Y:S06]  /*6b90*/  BRA.U !UP0, `(.L_x_112) ;  /* 0x0000000108247547 */ /* 0x000fec000b800000 */
[----:B------:R-:W1:Y:S01]  /*6ba0*/  S2R R0, SR_CgaCtaId ;  /* 0x0000000000007919 */ /* 0x000e620000008800 */
[----:B------:R-:W-:Y:S01]  /*6bb0*/  IMAD.U32 R3, RZ, RZ, UR46 ;  /* 0x0000002eff037e24 */ /* 0x000fe2000f8e00ff */
[----:B------:R-:W-:Y:S04]  /*6bc0*/  UIADD3 UR4, UPT, UPT, UR46, 0x1, URZ ;  /* 0x000000012e047890 */ /* 0x000fe8000fffe0ff */
[----:B------:R-:W-:Y:S01]  /*6bd0*/  @P1 LEA R3, R3, UR44, 0x3 ;  /* 0x0000002c03031c11 */ /* 0x000fe2000f8e18ff */
[----:B------:R-:W-:Y:S04]  /*6be0*/  UISETP.NE.AND UP0, UPT, UR4, 0x4, UPT ;  /* 0x000000040400788c */ /* 0x000fe8000bf05270 */
[----:B------:R-:W-:Y:S01]  /*6bf0*/  @P1 VIADD R3, R3, 0xa0 ;  /* 0x000000a003031836 */ /* 0x000fe20000000000 */
[----:B------:R-:W-:Y:S04]  /*6c00*/  USEL UR46, UR4, URZ, UP0 ;  /* 0x000000ff042e7287 */ /* 0x000fe80008000000 */
[----:B-1----:R-:W-:Y:S04]  /*6c10*/  @P1 PRMT R0, R0, 0x654, R3 ;  /* 0x0000065400001816 */ /* 0x002fe80000000003 */
[----:B------:R1:W-:Y:S04]  /*6c20*/  @P1 SYNCS.ARRIVE.TRANS64.RED.A1T0 RZ, [R0+URZ], RZ ;  /* 0x000000ff00ff19a7 */ /* 0x0003e800081004ff */
.L_x_112:
[----:B------:R-:W2:Y:S01]  /*6c30*/  @P1 SYNCS.PHASECHK.TRANS64.TRYWAIT P0, [R2+URZ+0x80], R4 ;  /* 0x00008004020015a7 */ /* 0x000ea200080011ff */
[----:B------:R-:W-:Y:S01]  /*6c40*/  BSSY B1, `(.L_x_113) ;  /* 0x0000017000017945 */ /* 0x000fe20003800000 */
[----:B--2---:R-:W-:Y:S03]  /*6c50*/  @P1 SEL R76, RZ, 0x1, !P0 ;  /* 0x00000001ff4c1807 */ /* 0x004fe60004000000 */
[----:B------:R-:W-:Y:S05]  /*6c60*/  @!P1 BRA `(.L_x_114) ;  /* 0x0000000000509947 */ /* 0x000fea0003800000 */
[----:B------:R-:W-:Y:S01]  /*6c70*/  ISETP.NE.AND P1, PT, R77, RZ, PT ;  /* 0x000000ff4d00720c */ /* 0x000fe20003f25270 */
[----:B------:R-:W-:Y:S01]  /*6c80*/  BSSY B0, `(.L_x_115) ;  /* 0x000000a000007945 */ /* 0x000fe20003800000 */
[----:B------:R-:W-:Y:S11]  /*6c90*/  ISETP.NE.AND P0, PT, R76, RZ, PT ;  /* 0x000000ff4c00720c */ /* 0x000ff60003f05270 */
[----:B------:R-:W-:Y:S04]  /*6ca0*/  @P1 IMAD R5, R74, 0x2000, R75 ;  /* 0x000020004a051824 */ /* 0x000fe800078e024b */
[----:B------:R-:W-:Y:S05]  /*6cb0*/  @P1 VIADD R4, R5, UR44 ;  /* 0x0000002c05041c36 */ /* 0x000fea0008000000 */
[----:B------:R-:W-:Y:S01]  /*6cc0*/  @P1 IADD3 R3, PT, PT, R73, R4, RZ ;  /* 0x0000000449031210 */ /* 0x000fe20007ffe0ff */
[----:B------:R-:W-:Y:S01]  /*6cd0*/  @P1 IMAD.IADD R4, R63, 0x1, R4 ;  /* 0x000000013f041824 */ /* 0x000fe200078e0204 */
[----:B------:R-:W-:Y:S06]  /*6ce0*/  @P0 BRA `(.L_x_116) ;  /* 0x00000000000c0947 */ /* 0x000fec0003800000 */
[----:B-1----:R-:W-:Y:S04]  /*6cf0*/  SHF.L.U32 R0, R62, 0x1f, RZ ;  /* 0x0000001f3e007819 */ /* 0x002fe800000006ff */
[----:B------:R-:W1:Y:S02]  /*6d00*/  SYNCS.PHASECHK.TRANS64.TRYWAIT P0, [R2+URZ+0x80], R0 ;  /* 0x00008000020075a7 */ /* 0x000e6400080011ff */
[----:B-1----:R-:W-:Y:S05]  /*6d10*/  @!P0 BRA `(.L_x_117) ;  /* 0x0000002400308947 */ /* 0x002fea0003800000 */
.L_x_116:
[----:B------:R-:W-:Y:S05]  /*6d20*/  BSYNC B0 ;  /* 0x0000000000007941 */ /* 0x000fea0003800000 */
.L_x_115:
[----:B------:R-:W-:Y:S02]  /*6d30*/  ISETP.NE.AND P0, PT, R77, RZ, PT ;  /* 0x000000ff4d00720c */ /* 0x000fe40003f05270 */
[----:B------:R-:W-:Y:S11]  /*6d40*/  IADD3 R74, PT, PT, R74, 0x1, RZ ;  /* 0x000000014a4a7810 */ /* 0x000ff60007ffe0ff */
[----:B-1----:R-:W-:Y:S01]  /*6d50*/  @P0 IMAD.IADD R0, R63, 0x1, R3 ;  /* 0x000000013f000824 */ /* 0x002fe200078e0203 */
[----:B------:R-:W-:Y:S05]  /*6d60*/  @P0 WARPSYNC.ALL ;  /* 0x0000000000000948 */ /* 0x000fea0003800000 */
[----:B------:R2:W3:Y:S04]  /*6d70*/  @P0 LDSM.16.M88.4 R32, [R5+UR44+0x400] ;  /* 0x0004002c0520083b */ /* 0x0004e80008000200 */
[----:B------:R2:W4:Y:S04]  /*6d80*/  @P0 LDSM.16.M88.4 R36, [R4+0x400] ;  /* 0x000400000424083b */ /* 0x0005280000000200 */
[----:B------:R2:W1:Y:S04]  /*6d90*/  @P0 LDSM.16.M88.4 R40, [R3+0x400] ;  /* 0x000400000328083b */ /* 0x0004680000000200 */
[----:B------:R2:W1:Y:S02]  /*6da0*/  @P0 LDSM.16.M88.4 R44, [R0+0x400] ;  /* 0x00040000002c083b */ /* 0x0004640000000200 */
.L_x_114:
[----:B------:R-:W-:Y:S05]  /*6db0*/  BSYNC B1 ;  /* 0x0000000000017941 */ /* 0x000fea0003800000 */
.L_x_113:
[----:B-12---:R-:W-:Y:S05]  /*6dc0*/  VIADD R0, R25, 0x20 ;  /* 0x0000002019007836 */ /* 0x006fea0000000000 */
[----:B------:R-:W-:Y:S04]  /*6dd0*/  SHF.R.U32.HI R0, RZ, 0x15, R0 ;  /* 0x00000015ff007819 */ /* 0x000fe80000011600 */
[----:B------:R-:W-:Y:S11]  /*6de0*/  LOP3.LUT P0, RZ, R0, 0x3, R53, 0x48, !PT ;  /* 0x0000000300ff7812 */ /* 0x000ff60007804835 */
[----:B------:R-:W-:Y:S02]  /*6df0*/  @!UPT UIADD3 URZ, UPT, UPT, URZ, URZ, URZ ;  /* 0x000000fffffff290 */ /* 0x000fe4000fffe0ff */
[----:B------:R-:W-:Y:S05]  /*6e00*/  @!P0 BRA `(.L_x_118) ;  /* 0x0000000000408947 */ /* 0x000fea0003800000 */
[----:B------:R-:W1:Y:S01]  /*6e10*/  LDCU.64 UR8, c[0x4][0x70] ;  /* 0x01000e00ff0877ac */ /* 0x000e620008000a00 */
[----:B------:R-:W-:Y:S01]  /*6e20*/  MOV R3, 0x0 ;  /* 0x0000000000037802 */ /* 0x000fe20000000f00 */
[----:B------:R-:W-:Y:S02]  /*6e30*/  HFMA2 R12, -RZ, RZ, 0, 5.9604644775390625e-08 ;  /* 0x00000001ff0c7431 */ /* 0x000fe400000001ff */
[----:B------:R-:W-:Y:S02]  /*6e40*/  IMAD.MOV.U32 R8, RZ, RZ, 0x192 ;  /* 0x00000192ff087424 */ /* 0x000fe400078e00ff */
[----:B------:R-:W-:Y:S01]  /*6e50*/  IMAD.MOV.U32 R13, RZ, RZ, RZ ;  /* 0x000000ffff0d7224 */ /* 0x000fe200078e00ff */
[----:B------:R-:W2:Y:S01]  /*6e60*/  LDCU.64 UR6, c[0x4][0x78] ;  /* 0x01000f00ff0677ac */ /* 0x000ea20008000a00 */
[----:B------:R-:W3:Y:S01]  /*6e70*/  LDC.64 R2, c[0x4][R3] ;  /* 0x0100000003027b82 */ /* 0x000ee20000000a00 */
[----:B------:R-:W5:Y:S01]  /*6e80*/  LDCU.64 UR4, c[0x4][0x10] ;  /* 0x01000200ff0477ac */ /* 0x000f620008000a00 */
[----:B-1----:R-:W-:Y:S01]  /*6e90*/  MOV R5, UR9 ;  /* 0x0000000900057c02 */ /* 0x002fe20008000f00 */
[----:B------:R-:W-:Y:S01]  /*6ea0*/  IMAD.U32 R4, RZ, RZ, UR8 ;  /* 0x00000008ff047e24 */ /* 0x000fe2000f8e00ff */
[----:B--2---:R-:W-:Y:S01]  /*6eb0*/  MOV R7, UR7 ;  /* 0x0000000700077c02 */ /* 0x004fe20008000f00 */
[----:B------:R-:W-:Y:S01]  /*6ec0*/  IMAD.U32 R6, RZ, RZ, UR6 ;  /* 0x00000006ff067e24 */ /* 0x000fe2000f8e00ff */
[----:B-----5:R-:W-:Y:S01]  /*6ed0*/  MOV R11, UR5 ;  /* 0x00000005000b7c02 */ /* 0x020fe20008000f00 */
[----:B------:R-:W-:Y:S02]  /*6ee0*/  IMAD.U32 R10, RZ, RZ, UR4 ;  /* 0x00000004ff0a7e24 */ /* 0x000fe4000f8e00ff */
[----:B------:R-:W-:Y:S07]  /*6ef0*/  LEPC R20, `(.L_x_118) ;  /* 0x000000001014794e */ /* 0x000fee0000000000 */
[----:B---34-:R-:W-:Y:S05]  /*6f00*/  CALL.ABS.NOINC R2 ;  /* 0x0000000002007343 */ /* 0x018fea0003c00000 */
.L_x_118:
[----:B------:R-:W1:Y:S01]  /*6f10*/  S2R R72, SR_CgaCtaId ;  /* 0x0000000000487919 */ /* 0x000e620000008800 */
[----:B------:R-:W-:Y:S05]  /*6f20*/  WARPSYNC.ALL ;  /* 0x0000000000007948 */ /* 0x000fea0003800000 */
[----:B------:R-:W-:Y:S01]  /*6f30*/  R2UR UR4, R25 ;  /* 0x00000000190472ca */ /* 0x000fe200000e0000 */
[----:B------:R-:W-:Y:S01]  /*6f40*/  BSSY.RECONVERGENT B0, `(.L_x_119) ;  /* 0x0000040000007945 */ /* 0x000fe20003800200 */
[----:B------:R-:W-:Y:S02]  /*6f50*/  ISETP.NE.AND P6, PT, R66, RZ, PT ;  /* 0x000000ff4200720c */ /* 0x000fe40003fc5270 */
[----:B------:R-:W-:Y:S02]  /*6f60*/  ISETP.NE.AND P0, PT, R65, RZ, PT ;  /* 0x000000ff4100720c */ /* 0x000fe40003f05270 */
[----:B------:R-:W-:Y:S07]  /*6f70*/  MOV R20, UR46 ;  /* 0x0000002e00147c02 */ /* 0x000fee0008000f00 */
[----:B------:R-:W2:Y:S02]  /*6f80*/  LDTM.16dp128bit.x8 R4, tmem[UR4+0x20] ;  /* 0x00002004000479ee */ /* 0x000ea40008180000 */
[----:B------:R-:W-:Y:S04]  /*6f90*/  @P6 LEA R20, R20, UR44, 0x3 ;  /* 0x0000002c14146c11 */ /* 0x000fe8000f8e18ff */
[----:B------:R-:W-:Y:S01]  /*6fa0*/  @P6 IADD3 R20, PT, PT, R20, 0xa0, RZ ;  /* 0x000000a014146810 */ /* 0x000fe20007ffe0ff */
[C---:B--2---:R-:W-:Y:S01]  /*6fb0*/  FMUL R0, R24.reuse, R4 ;  /* 0x0000000418007220 */ /* 0x044fe20000400000 */
[C---:B------:R-:W-:Y:S01]  /*6fc0*/  FMUL R2, R24.reuse, R5 ;  /* 0x0000000518027220 */ /* 0x040fe20000400000 */
[C---:B------:R-:W-:Y:S01]  /*6fd0*/  FMUL R3, R24.reuse, R6 ;  /* 0x0000000618037220 */ /* 0x040fe20000400000 */
[C---:B------:R-:W-:Y:S01]  /*6fe0*/  FMUL R7, R24.reuse, R7 ;  /* 0x0000000718077220 */ /* 0x040fe20000400000 */
[C---:B---3--:R-:W-:Y:S01]  /*6ff0*/  FFMA R28, R27.reuse, R32, R0 ;  /* 0x000000201b1c7223 */ /* 0x048fe20000000000 */
[C---:B------:R-:W-:Y:S01]  /*7000*/  FMUL R4, R24.reuse, R8 ;  /* 0x0000000818047220 */ /* 0x040fe20000400000 */
[C---:B------:R-:W-:Y:S01]  /*7010*/  FFMA R29, R27.reuse, R33, R2 ;  /* 0x000000211b1d7223 */ /* 0x040fe20000000002 */
        /* <DEDUP_REMOVED lines=26> */
[----:B------:R2:W-:Y:S01]  /*71c0*/  STSM.16.M88.4 [R68+0x2000], R8 ;  /* 0x0020000844007844 */ /* 0x0005e20000000200 */
[----:B------:R-:W-:Y:S01]  /*71d0*/  FFMA R19, R27, R47, R12 ;  /* 0x0000002f1b137223 */ /* 0x000fe2000000000c */
[----:B------:R-:W-:Y:S02]  /*71e0*/  LEA R0, R74, UR44, 0x3 ;  /* 0x0000002c4a007c11 */ /* 0x000fe4000f8e18ff */
[----:B------:R-:W-:Y:S02]  /*71f0*/  @P6 SHF.L.U32 R2, R62, 0x1f, RZ ;  /* 0x0000001f3e026819 */ /* 0x000fe400000006ff */
[----:B------:R2:W-:Y:S01]  /*7200*/  STSM.16.M88.4 [R70+0x2000], R16 ;  /* 0x0020001046007844 */ /* 0x0005e20000000200 */
[----:B-1----:R-:W-:Y:S01]  /*7210*/  @P6 PRMT R20, R72, 0x654, R20 ;  /* 0x0000065448146816 */ /* 0x002fe20000000014 */
[----:B------:R-:W-:Y:S01]  /*7220*/  @!PT LDS RZ, [RZ] ;  /* 0x00000000fffff984 */ /* 0x000fe20000000800 */
[----:B------:R-:W-:Y:S01]  /*7230*/  @!PT LDS RZ, [RZ] ;  /* 0x00000000fffff984 */ /* 0x000fe20000000800 */
[----:B------:R-:W-:Y:S01]  /*7240*/  @!PT LDS RZ, [RZ] ;  /* 0x00000000fffff984 */ /* 0x000fe20000000800 */
[----:B------:R-:W-:Y:S01]  /*7250*/  @!PT LDS RZ, [RZ] ;  /* 0x00000000fffff984 */ /* 0x000fe20000000800 */
[----:B------:R1:W-:Y:S06]  /*7260*/  MEMBAR.ALL.CTA ;  /* 0x0000000000007992 */ /* 0x0003ec0000008000 */
[----:B-1----:R-:W1:Y:S02]  /*7270*/  FENCE.VIEW.ASYNC.S ;  /* 0x00000000000073c6 */ /* 0x002e640000000000 */
[----:B-1----:R-:W-:Y:S06]  /*7280*/  BAR.SYNC.DEFER_BLOCKING 0x1, 0x80 ;  /* 0x0042000000007b1d */ /* 0x002fec0000010000 */
[----:B------:R-:W-:Y:S05]  /*7290*/  @P0 BRA `(.L_x_120) ;  /* 0x0000000000280947 */ /* 0x000fea0003800000 */
[----:B------:R-:W1:Y:S01]  /*72a0*/  LDCU.64 UR6, c[0x0][0x348] ;  /* 0x00006900ff0677ac */ /* 0x000e620008000a00 */
[----:B------:R-:W-:Y:S02]  /*72b0*/  UIADD3 UR9, UPT, UPT, UR49, 0x20, URZ ;  /* 0x0000002031097890 */ /* 0x000fe4000fffe0ff */
[----:B------:R-:W-:Y:S01]  /*72c0*/  UIADD3 UR8, UPT, UPT, UR44, 0x2400, URZ ;  /* 0x000024002c087890 */ /* 0x000fe2000fffe0ff */
[----:B------:R-:W-:Y:S01]  /*72d0*/  UMOV UR10, UR50 ;  /* 0x00000032000a7c82 */ /* 0x000fe20008000000 */
[----:B------:R-:W-:Y:S01]  /*72e0*/  UMOV UR11, UR36 ;  /* 0x00000024000b7c82 */ /* 0x000fe20008000000 */
[----:B-1----:R-:W-:Y:S04]  /*72f0*/  UIADD3 UR4, UP0, UPT, UR6, 0x680, URZ ;  /* 0x0000068006047890 */ /* 0x002fe8000ff1e0ff */
[----:B------:R-:W-:Y:S09]  /*7300*/  UIADD3.X UR5, UPT, UPT, URZ, UR7, URZ, UP0, !UPT ;  /* 0x00000007ff057290 */ /* 0x000ff200087fe4ff */
[----:B------:R1:W-:Y:S01]  /*7310*/  UTMASTG.3D [UR8], [UR4] ;  /* 0x00000008040073b5 */ /* 0x0003e20008010000 */
[----:B------:R0:W-:Y:S01]  /*7320*/  UTMACMDFLUSH ;  /* 0x00000000000079b7 */ /* 0x0001e20000000000 */
[----:B-1----:R-:W-:Y:S04]  /*7330*/  DEPBAR.LE SB0, 0x1 ;  /* 0x000080400000791a */ /* 0x002fe80000000000 */
.L_x_120:
[----:B------:R-:W-:Y:S05]  /*7340*/  BSYNC.RECONVERGENT B0 ;  /* 0x0000000000007941 */ /* 0x000fea0003800200 */
.L_x_119:
[----:B------:R-:W-:Y:S01]  /*7350*/  BAR.SYNC.DEFER_BLOCKING 0x1, 0x80 ;  /* 0x0042000000007b1d */ /* 0x000fe20000010000 */
[----:B------:R-:W-:Y:S04]  /*7360*/  UIADD3 UR4, UPT, UPT, UR46, 0x1, URZ ;  /* 0x000000012e047890 */ /* 0x000fe8000fffe0ff */
[----:B------:R-:W-:Y:S04]  /*7370*/  UISETP.NE.AND UP0, UPT, UR4, 0x4, UPT ;  /* 0x000000040400788c */ /* 0x000fe8000bf05270 */
[----:B------:R-:W-:Y:S01]  /*7380*/  USEL UR45, UR4, URZ, UP0 ;  /* 0x000000ff042d7287 */ /* 0x000fe20008000000 */
[----:B------:R1:W-:Y:S01]  /*7390*/  @P6 SYNCS.ARRIVE.TRANS64.RED.A1T0 RZ, [R20+URZ], RZ ;  /* 0x000000ff14ff69a7 */ /* 0x0003e200081004ff */
[----:B------:R-:W-:Y:S01]  /*73a0*/  BSSY B1, `(.L_x_121) ;  /* 0x0000018000017945 */ /* 0x000fe20003800000 */
[----:B------:R-:W3:Y:S02]  /*73b0*/  @P6 SYNCS.PHASECHK.TRANS64.TRYWAIT P0, [R0+URZ+0x80], R2 ;  /* 0x00008002000065a7 */ /* 0x000ee400080011ff */
[----:B---3--:R-:W-:Y:S01]  /*73c0*/  @P6 SEL R76, RZ, 0x1, !P0 ;  /* 0x00000001ff4c6807 */ /* 0x008fe20004000000 */
[----:B-1----:R-:W-:Y:S06]  /*73d0*/  @!P6 BRA `(.L_x_122) ;  /* 0x000000000050e947 */ /* 0x002fec0003800000 */
[----:B------:R-:W-:Y:S01]  /*73e0*/  ISETP.NE.AND P1, PT, R77, RZ, PT ;  /* 0x000000ff4d00720c */ /* 0x000fe20003f25270 */
[----:B------:R-:W-:Y:S01]  /*73f0*/  BSSY B0, `(.L_x_123) ;  /* 0x000000a000007945 */ /* 0x000fe20003800000 */
[----:B------:R-:W-:Y:S11]  /*7400*/  ISETP.NE.AND P0, PT, R76, RZ, PT ;  /* 0x000000ff4c00720c */ /* 0x000ff60003f05270 */
[----:B--2---:R-:W-:Y:S04]  /*7410*/  @P1 IMAD R4, R74, 0x2000, R75 ;  /* 0x000020004a041824 */ /* 0x004fe800078e024b */
[----:B------:R-:W-:Y:S05]  /*7420*/  @P1 VIADD R3, R4, UR44 ;  /* 0x0000002c04031c36 */ /* 0x000fea0008000000 */
[----:B------:R-:W-:Y:S01]  /*7430*/  @P1 IADD3 R2, PT, PT, R73, R3, RZ ;  /* 0x0000000349021210 */ /* 0x000fe20007ffe0ff */
[----:B------:R-:W-:Y:S01]  /*7440*/  @P1 IMAD.IADD R3, R63, 0x1, R3 ;  /* 0x000000013f031824 */ /* 0x000fe200078e0203 */
[----:B------:R-:W-:Y:S06]  /*7450*/  @P0 BRA `(.L_x_124) ;  /* 0x00000000000c0947 */ /* 0x000fec0003800000 */
[----:B------:R-:W-:Y:S04]  /*7460*/  SHF.L.U32 R5, R62, 0x1f, RZ ;  /* 0x0000001f3e057819 */ /* 0x000fe800000006ff */
[----:B------:R-:W1:Y:S02]  /*7470*/  SYNCS.PHASECHK.TRANS64.TRYWAIT P0, [R0+URZ+0x80], R5 ;  /* 0x00008005000075a7 */ /* 0x000e6400080011ff */
[----:B-1----:R-:W-:Y:S05]  /*7480*/  @!P0 BRA `(.L_x_125) ;  /* 0x0000001c00688947 */ /* 0x002fea0003800000 */
.L_x_124:
[----:B------:R-:W-:Y:S05]  /*7490*/  BSYNC B0 ;  /* 0x0000000000007941 */ /* 0x000fea0003800000 */
.L_x_123:
[----:B------:R-:W-:Y:S02]  /*74a0*/  ISETP.NE.AND P0, PT, R77, RZ, PT ;  /* 0x000000ff4d00720c */ /* 0x000fe40003f05270 */
[----:B------:R-:W-:Y:S11]  /*74b0*/  IADD3 R74, PT, PT, R74, 0x1, RZ ;  /* 0x000000014a4a7810 */ /* 0x000ff60007ffe0ff */
[----:B-1----:R-:W-:Y:S01]  /*74c0*/  @P0 IMAD.IADD R0, R63, 0x1, R2 ;  /* 0x000000013f000824 */ /* 0x002fe200078e0202 */
[----:B------:R-:W-:Y:S05]  /*74d0*/  @P0 WARPSYNC.ALL ;  /* 0x0000000000000948 */ /* 0x000fea0003800000 */
[----:B------:R1:W3:Y:S04]  /*74e0*/  @P0 LDSM.16.M88.4 R32, [R4+UR44+0x400] ;  /* 0x0004002c0420083b */ /* 0x0002e80008000200 */
[----:B------:R1:W4:Y:S04]  /*74f0*/  @P0 LDSM.16.M88.4 R36, [R3+0x400] ;  /* 0x000400000324083b */ /* 0x0003280000000200 */
[----:B------:R1:W2:Y:S04]  /*7500*/  @P0 LDSM.16.M88.4 R40, [R2+0x400] ;  /* 0x000400000228083b */ /* 0x0002a80000000200 */
[----:B------:R1:W1:Y:S02]  /*7510*/  @P0 LDSM.16.M88.4 R44, [R0+0x400] ;  /* 0x00040000002c083b */ /* 0x0002640000000200 */
.L_x_122:
[----:B------:R-:W-:Y:S05]  /*7520*/  BSYNC B1 ;  /* 0x0000000000017941 */ /* 0x000fea0003800000 */
.L_x_121:
[----:B-1----:R-:W-:Y:S05]  /*7530*/  VIADD R0, R25, 0x40 ;  /* 0x0000004019007836 */ /* 0x002fea0000000000 */
[----:B------:R-:W-:Y:S04]  /*7540*/  SHF.R.U32.HI R0, RZ, 0x15, R0 ;  /* 0x00000015ff007819 */ /* 0x000fe80000011600 */
[----:B------:R-:W-:Y:S11]  /*7550*/  LOP3.LUT P0, RZ, R0, 0x3, R53, 0x48, !PT ;  /* 0x0000000300ff7812 */ /* 0x000ff60007804835 */
[----:B------:R-:W-:Y:S02]  /*7560*/  @!UPT UIADD3 URZ, UPT, UPT, URZ, URZ, URZ ;  /* 0x000000fffffff290 */ /* 0x000fe4000fffe0ff */
[----:B------:R-:W-:Y:S05]  /*7570*/  @!P0 BRA `(.L_x_126) ;  /* 0x0000000000408947 */ /* 0x000fea0003800000 */
[----:B------:R-:W1:Y:S01]  /*7580*/  LDCU.64 UR8, c[0x4][0x70] ;  /* 0x01000e00ff0877ac */ /* 0x000e620008000a00 */
[----:B------:R-:W-:Y:S01]  /*7590*/  MOV R3, 0x0 ;  /* 0x0000000000037802 */ /* 0x000fe20000000f00 */
[----:B------:R-:W-:Y:S02]  /*75a0*/  HFMA2 R12, -RZ, RZ, 0, 5.9604644775390625e-08 ;  /* 0x00000001ff0c7431 */ /* 0x000fe400000001ff */
[----:B--2---:R-:W-:Y:S02]  /*75b0*/  IMAD.MOV.U32 R8, RZ, RZ, 0x192 ;  /* 0x00000192ff087424 */ /* 0x004fe400078e00ff */
        /* <DEDUP_REMOVED lines=12> */
.L_x_126:
[----:B------:R-:W-:Y:S05]  /*7680*/  WARPSYNC.ALL ;  /* 0x0000000000007948 */ /* 0x000fea0003800000 */
[----:B------:R-:W-:Y:S01]  /*7690*/  R2UR UR4, R25 ;  /* 0x00000000190472ca */ /* 0x000fe200000e0000 */
[----:B------:R-:W-:Y:S01]  /*76a0*/  BSSY.RECONVERGENT B0, `(.L_x_127) ;  /* 0x0000040000007945 */ /* 0x000fe20003800200 */
[----:B------:R-:W-:Y:S02]  /*76b0*/  ISETP.NE.AND P6, PT, R66, RZ, PT ;  /* 0x000000ff4200720c */ /* 0x000fe40003fc5270 */
[----:B------:R-:W-:Y:S02]  /*76c0*/  ISETP.NE.AND P0, PT, R65, RZ, PT ;  /* 0x000000ff4100720c */ /* 0x000fe40003f05270 */
[----:B------:R-:W-:Y:S07]  /*76d0*/  MOV R20, UR45 ;  /* 0x0000002d00147c02 */ /* 0x000fee0008000f00 */
[----:B--2---:R-:W1:Y:S02]  /*76e0*/  LDTM.16dp128bit.x8 R4, tmem[UR4+0x40] ;  /* 0x00004004000479ee */ /* 0x004e640008180000 */
[----:B------:R-:W-:Y:S04]  /*76f0*/  @P6 LEA R20, R20, UR44, 0x3 ;  /* 0x0000002c14146c11 */ /* 0x000fe8000f8e18ff */
[----:B------:R-:W-:Y:S04]  /*7700*/  @P6 IADD3 R20, PT, PT, R20, 0xa0, RZ ;  /* 0x000000a014146810 */ /* 0x000fe80007ffe0ff */
[----:B------:R-:W-:Y:S01]  /*7710*/  @P6 PRMT R20, R72, 0x654, R20 ;  /* 0x0000065448146816 */ /* 0x000fe20000000014 */
[C---:B-1----:R-:W-:Y:S01]  /*7720*/  FMUL R0, R24.reuse, R4 ;  /* 0x0000000418007220 */ /* 0x042fe20000400000 */
        /* <DEDUP_REMOVED lines=46> */
[----:B------:R-:W-:Y:S02]  /*7a10*/  UIADD3 UR9, UPT, UPT, UR49, 0x40, URZ ;  /* 0x0000004031097890 */ /* 0x000fe4000fffe0ff */
[----:B------:R-:W-:Y:S01]  /*7a20*/  UIADD3 UR8, UPT, UPT, UR44, 0x4400, URZ ;  /* 0x000044002c087890 */ /* 0x000fe2000fffe0ff */
[----:B------:R-:W-:Y:S01]  /*7a30*/  UMOV UR10, UR50 ;  /* 0x00000032000a7c82 */ /* 0x000fe20008000000 */
[----:B------:R-:W-:Y:S01]  /*7a40*/  UMOV UR11, UR36 ;  /* 0x00000024000b7c82 */ /* 0x000fe20008000000 */
[----:B--2---:R-:W-:Y:S04]  /*7a50*/  UIADD3 UR4, UP0, UPT, UR6, 0x680, URZ ;  /* 0x0000068006047890 */ /* 0x004fe8000ff1e0ff */
[----:B------:R-:W-:Y:S09]  /*7a60*/  UIADD3.X UR5, UPT, UPT, URZ, UR7, URZ, UP0, !UPT ;  /* 0x00000007ff057290 */ /* 0x000ff200087fe4ff */
[----:B------:R2:W-:Y:S01]  /*7a70*/  UTMASTG.3D [UR8], [UR4] ;  /* 0x00000008040073b5 */ /* 0x0005e20008010000 */
[----:B------:R0:W-:Y:S01]  /*7a80*/  UTMACMDFLUSH ;  /* 0x00000000000079b7 */ /* 0x0001e20000000000 */
[----:B--2---:R-:W-:Y:S04]  /*7a90*/  DEPBAR.LE SB0, 0x1 ;  /* 0x000080400000791a */ /* 0x004fe80000000000 */
.L_x_128:
[----:B------:R-:W-:Y:S05]  /*7aa0*/  BSYNC.RECONVERGENT B0 ;  /* 0x0000000000007941 */ /* 0x000fea0003800200 */
.L_x_127:
        /* <DEDUP_REMOVED lines=8> */
[----:B--2---:R-:W-:Y:S06]  /*7b30*/  @!P6 BRA `(.L_x_130) ;  /* 0x000000000050e947 */ /* 0x004fec0003800000 */
        /* <DEDUP_REMOVED lines=8> */
[----:B------:R-:W-:Y:S04]  /*7bc0*/  SHF.L.U32 R0, R62, 0x1f, RZ ;  /* 0x0000001f3e007819 */ /* 0x000fe800000006ff */
[----:B------:R-:W2:Y:S02]  /*7bd0*/  SYNCS.PHASECHK.TRANS64.TRYWAIT P0, [R2+URZ+0x80], R0 ;  /* 0x00008000020075a7 */ /* 0x000ea400080011ff */
[----:B--2---:R-:W-:Y:S05]  /*7be0*/  @!P0 BRA `(.L_x_133) ;  /* 0x0000001400a48947 */ /* 0x004fea0003800000 */
.L_x_132:
[----:B------:R-:W-:Y:S05]  /*7bf0*/  BSYNC B0 ;  /* 0x0000000000007941 */ /* 0x000fea0003800000 */
.L_x_131:
[----:B------:R-:W-:Y:S11]  /*7c00*/  ISETP.NE.AND P0, PT, R77, RZ, PT ;  /* 0x000000ff4d00720c */ /* 0x000ff60003f05270 */
[----:B------:R-:W-:Y:S02]  /*7c10*/  @!UPT UIADD3 URZ, UPT, UPT, URZ, URZ, URZ ;  /* 0x000000fffffff290 */ /* 0x000fe4000fffe0ff */
[----:B--2---:R-:W-:Y:S01]  /*7c20*/  @P0 IADD3 R0, PT, PT, R63, R73, RZ ;  /* 0x000000493f000210 */ /* 0x004fe20007ffe0ff */
[----:B------:R-:W-:Y:S05]  /*7c30*/  @P0 WARPSYNC.ALL ;  /* 0x0000000000000948 */ /* 0x000fea0003800000 */
[----:B------:R2:W3:Y:S04]  /*7c40*/  @P0 LDSM.16.M88.4 R32, [R74+UR44+0x400] ;  /* 0x0004002c4a20083b */ /* 0x0004e80008000200 */
[----:B------:R2:W4:Y:S04]  /*7c50*/  @P0 LDSM.16.M88.4 R36, [R3+0x400] ;  /* 0x000400000324083b */ /* 0x0005280000000200 */
[----:B------:R2:W1:Y:S04]  /*7c60*/  @P0 LDSM.16.M88.4 R40, [R73+0x400] ;  /* 0x000400004928083b */ /* 0x0004680000000200 */
[----:B------:R2:W1:Y:S02]  /*7c70*/  @P0 LDSM.16.M88.4 R44, [R0+0x400] ;  /* 0x00040000002c083b */ /* 0x0004640000000200 */
.L_x_130:
[----:B------:R-:W-:Y:S05]  /*7c80*/  BSYNC B1 ;  /* 0x0000000000017941 */ /* 0x000fea0003800000 */
.L_x_129:
[----:B--2---:R-:W-:Y:S05]  /*7c90*/  VIADD R0, R25, 0x60 ;  /* 0x0000006019007836 */ /* 0x004fea0000000000 */
[----:B------:R-:W-:Y:S04]  /*7ca0*/  SHF.R.U32.HI R0, RZ, 0x15, R0 ;  /* 0x00000015ff007819 */ /* 0x000fe80000011600 */
[----:B------:R-:W-:Y:S11]  /*7cb0*/  LOP3.LUT P0, RZ, R0, 0x3, R53, 0x48, !PT ;  /* 0x0000000300ff7812 */ /* 0x000ff60007804835 */
[----:B------:R-:W-:Y:S02]  /*7cc0*/  @!UPT UIADD3 URZ, UPT, UPT, URZ, URZ, URZ ;  /* 0x000000fffffff290 */ /* 0x000fe4000fffe0ff */
[----:B------:R-:W-:Y:S05]  /*7cd0*/  @!P0 BRA `(.L_x_134) ;  /* 0x0000000000408947 */ /* 0x000fea0003800000 */
[----:B------:R-:W2:Y:S01]  /*7ce0*/  LDCU.64 UR8, c[0x4][0x70] ;  /* 0x01000e00ff0877ac */ /* 0x000ea20008000a00 */
[----:B------:R-:W-:Y:S01]  /*7cf0*/  MOV R3, 0x0 ;  /* 0x0000000000037802 */ /* 0x000fe20000000f00 */
[----:B------:R-:W-:Y:S02]  /*7d00*/  HFMA2 R12, -RZ, RZ, 0, 5.9604644775390625e-08 ;  /* 0x00000001ff0c7431 */ /* 0x000fe400000001ff */
[----:B-1----:R-:W-:Y:S02]  /*7d10*/  IMAD.MOV.U32 R8, RZ, RZ, 0x192 ;  /* 0x00000192ff087424 */ /* 0x002fe400078e00ff */
[----:B------:R-:W-:Y:S01]  /*7d20*/  IMAD.MOV.U32 R13, RZ, RZ, RZ ;  /* 0x000000ffff0d7224 */ /* 0x000fe200078e00ff */
[----:B------:R-:W1:Y:S01]  /*7d30*/  LDCU.64 UR6, c[0x4][0x78] ;  /* 0x01000f00ff0677ac */ /* 0x000e620008000a00 */
[----:B------:R-:W3:Y:S01]  /*7d40*/  LDC.64 R2, c[0x4][R3] ;  /* 0x0100000003027b82 */ /* 0x000ee20000000a00 */
[----:B------:R-:W5:Y:S01]  /*7d50*/  LDCU.64 UR4, c[0x4][0x10] ;  /* 0x01000200ff0477ac */ /* 0x000f620008000a00 */
[----:B--2---:R-:W-:Y:S01]  /*7d60*/  MOV R5, UR9 ;  /* 0x0000000900057c02 */ /* 0x004fe20008000f00 */
[----:B------:R-:W-:Y:S01]  /*7d70*/  IMAD.U32 R4, RZ, RZ, UR8 ;  /* 0x00000008ff047e24 */ /* 0x000fe2000f8e00ff */
[----:B-1----:R-:W-:Y:S01]  /*7d80*/  MOV R7, UR7 ;  /* 0x0000000700077c02 */ /* 0x002fe20008000f00 */
[----:B------:R-:W-:Y:S01]  /*7d90*/  IMAD.U32 R6, RZ, RZ, UR6 ;  /* 0x00000006ff067e24 */ /* 0x000fe2000f8e00ff */
[----:B-----5:R-:W-:Y:S01]  /*7da0*/  MOV R11, UR5 ;  /* 0x00000005000b7c02 */ /* 0x020fe20008000f00 */
[----:B------:R-:W-:Y:S02]  /*7db0*/  IMAD.U32 R10, RZ, RZ, UR4 ;  /* 0x00000004ff0a7e24 */ /* 0x000fe4000f8e00ff */
[----:B------:R-:W-:Y:S07]  /*7dc0*/  LEPC R20, `(.L_x_134) ;  /* 0x000000001014794e */ /* 0x000fee0000000000 */
[----:B---34-:R-:W-:Y:S05]  /*7dd0*/  CALL.ABS.NOINC R2 ;  /* 0x0000000002007343 */ /* 0x018fea0003c00000 */
.L_x_134:
[----:B------:R-:W-:Y:S01]  /*7de0*/  ISETP.NE.AND P0, PT, R65, RZ, PT ;  /* 0x000000ff4100720c */ /* 0x000fe20003f05270 */
[----:B------:R-:W-:Y:S05]  /*7df0*/  WARPSYNC.ALL ;  /* 0x0000000000007948 */ /* 0x000fea0003800000 */
[----:B------:R-:W-:Y:S01]  /*7e00*/  R2UR UR4, R25 ;  /* 0x00000000190472ca */ /* 0x000fe200000e0000 */
[----:B------:R-:W2:Y:S01]  /*7e10*/  S2UR UR5, SR_CgaCtaId ;  /* 0x00000000000579c3 */ /* 0x000ea20000008800 */
[----:B------:R-:W-:Y:S11]  /*7e20*/  BSSY.RECONVERGENT B0, `(.L_x_135) ;  /* 0x000003e000007945 */ /* 0x000ff60003800200 */
[----:B-1----:R-:W1:Y:S01]  /*7e30*/  LDTM.16dp128bit.x8 R4, tmem[UR4+0x60] ;  /* 0x00006004000479ee */ /* 0x002e620008180000 */
[----:B------:R-:W-:Y:S01]  /*7e40*/  R2UR UR4, R71 ;  /* 0x00000000470472ca */ /* 0x000fe200000e0000 */
[----:B------:R-:W-:Y:S11]  /*7e50*/  NOP ;  /* 0x0000000000007918 */ /* 0x000ff60000000000 */
[----:B------:R-:W-:Y:S01]  /*7e60*/  @!UPT UIADD3 URZ, UPT, UPT, URZ, URZ, URZ ;  /* 0x000000fffffff290 */ /* 0x000fe2000fffe0ff */
[----:B------:R-:W-:Y:S01]  /*7e70*/  UIADD3 UR4, UPT, UPT, UR4, 0x110, URZ ;  /* 0x0000011004047890 */ /* 0x000fe2000fffe0ff */
[C---:B-1----:R-:W-:Y:S03]  /*7e80*/  FMUL R0, R24.reuse, R4 ;  /* 0x0000000418007220 */ /* 0x042fe60000400000 */
[----:B--2---:R-:W-:Y:S01]  /*7e90*/  UPRMT UR4, UR5, 0x654, UR4 ;  /* 0x0000065405047896 */ /* 0x004fe20008000004 */
[C---:B------:R-:W-:Y:S01]  /*7ea0*/  FMUL R2, R24.reuse, R5 ;  /* 0x0000000518027220 */ /* 0x040fe20000400000 */
[C---:B------:R-:W-:Y:S01]  /*7eb0*/  FMUL R3, R24.reuse, R6 ;  /* 0x0000000618037220 */ /* 0x040fe20000400000 */
[C---:B---3--:R-:W-:Y:S01]  /*7ec0*/  FFMA R28, R27.reuse, R32, R0 ;  /* 0x000000201b1c7223 */ /* 0x048fe20000000000 */
        /* <DEDUP_REMOVED lines=11> */
[C---:B------:R-:W-:Y:S01]  /*7f80*/  FMUL R9, R24.reuse, R13 ;  /* 0x0000000d18097220 */ /* 0x040fe20000400000 */
[C---:B------:R-:W-:Y:S01]  /*7f90*/  FFMA R6, R27.reuse, R38, R6 ;  /* 0x000000261b067223 */ /* 0x040fe20000000006 */
[C---:B------:R-:W-:Y:S01]  /*7fa0*/  FMUL R10, R24.reuse, R14 ;  /* 0x0000000e180a7220 */ /* 0x040fe20000400000 */
[C---:B------:R-:W-:Y:S01]  /*7fb0*/  FFMA R7, R27.reuse, R39, R11 ;  /* 0x000000271b077223 */ /* 0x040fe2000000000b */
[C---:B------:R-:W-:Y:S01]  /*7fc0*/  FMUL R15, R24.reuse, R15 ;  /* 0x0000000f180f7220 */ /* 0x040fe20000400000 */
[----:B------:R-:W-:Y:S01]  /*7fd0*/  SYNCS.ARRIVE.TRANS64.RED.A1T0 RZ, [UR4], RZ ;  /* 0x000000ffffff79a7 */ /* 0x000fe20008100404 */
[----:B------:R1:W-:Y:S01]  /*7fe0*/  STSM.16.M88.4 [R69+0x6400], R28 ;  /* 0x0064001c45007844 */ /* 0x0003e20000000200 */
        /* <DEDUP_REMOVED lines=13> */
[----:B------:R-:W-:Y:S05]  /*80c0*/  FFMA R15, R27, R47, R19 ;  /* 0x0000002f1b0f7223 */ /* 0x000fea0000000013 */
        /* <DEDUP_REMOVED lines=19> */
.L_x_136:
[----:B------:R-:W-:Y:S05]  /*8200*/  BSYNC.RECONVERGENT B0 ;  /* 0x0000000000007941 */ /* 0x000fea0003800200 */
.L_x_135:
[----:B------:R-:W-:Y:S01]  /*8210*/  BAR.SYNC.DEFER_BLOCKING 0x1, 0x80 ;  /* 0x0042000000007b1d */ /* 0x000fe20000010000 */
[----:B------:R-:W-:Y:S01]  /*8220*/  UISETP.NE.AND UP0, UPT, UR47, -0x4, UPT ;  /* 0xfffffffc2f00788c */ /* 0x000fe2000bf05270 */
[----:B------:R-:W-:Y:S08]  /*8230*/  IADD3 R22, PT, PT, R22, 0x1, RZ ;  /* 0x0000000116167810 */ /* 0x000ff00007ffe0ff */
[----:B------:R-:W-:Y:S05]  /*8240*/  BRA.U !UP0, `(.L_x_137) ;  /* 0x0000000108247547 */ /* 0x000fea000b800000 */
[----:B------:R-:W-:Y:S01]  /*8250*/  ISETP.NE.AND P0, PT, R66, RZ, PT ;  /* 0x000000ff4200720c */ /* 0x000fe20003f05270 */
[----:B------:R-:W-:Y:S01]  /*8260*/  IMAD.U32 R0, RZ, RZ, UR46 ;  /* 0x0000002eff007e24 */ /* 0x000fe2000f8e00ff */
[----:B------:R-:W-:Y:S04]  /*8270*/  UIADD3 UR4, UPT, UPT, UR46, 0x1, URZ ;  /* 0x000000012e047890 */ /* 0x000fe8000fffe0ff */
[----:B------:R-:W-:Y:S04]  /*8280*/  UISETP.NE.AND UP0, UPT, UR4, 0x4, UPT ;  /* 0x000000040400788c */ /* 0x000fe8000bf05270 */
[----:B------:R-:W-:Y:S03]  /*8290*/  USEL UR46, UR4, URZ, UP0 ;  /* 0x000000ff042e7287 */ /* 0x000fe60008000000 */
[----:B------:R-:W-:Y:S05]  /*82a0*/  @P0 LEA R0, R0, UR44, 0x3 ;  /* 0x0000002c00000c11 */ /* 0x000fea000f8e18ff */
[----:B------:R-:W-:Y:S05]  /*82b0*/  @P0 VIADD R0, R0, 0xa0 ;  /* 0x000000a000000836 */ /* 0x000fea0000000000 */
[----:B------:R-:W-:Y:S04]  /*82c0*/  @P0 PRMT R0, R72, 0x654, R0 ;  /* 0x0000065448000816 */ /* 0x000fe80000000000 */
[----:B------:R2:W-:Y:S03]  /*82d0*/  @P0 SYNCS.ARRIVE.TRANS64.RED.A1T0 RZ, [R0+URZ], RZ ;  /* 0x000000ff00ff09a7 */ /* 0x0005e600081004ff */
.L_x_137:
[----:B------:R-:W-:Y:S01]  /*82e0*/  R2UR UR5, R54 ;  /* 0x00000000360572ca */ /* 0x000fe200000e0000 */
[----:B------:R-:W-:Y:S01]  /*82f0*/  UISETP.NE.AND UP0, UPT, UR61, URZ, UPT ;  /* 0x000000ff3d00728c */ /* 0x000fe2000bf05270 */
[----:B------:R-:W-:Y:S01]  /*8300*/  R2UR UR4, R55 ;  /* 0x00000000370472ca */ /* 0x000fe200000e0000 */
[----:B------:R-:W-:Y:S01]  /*8310*/  UIADD3 UR47, UPT, UPT, UR47, 0x4, URZ ;  /* 0x000000042f2f7890 */ /* 0x000fe2000fffe0ff */
[----:B------:R-:W-:Y:S01]  /*8320*/  ISETP.NE.AND P0, PT, R59, 0x2, PT ;  /* 0x000000023b00780c */ /* 0x000fe20003f05270 */
[----:B------:R-:W-:Y:S01]  /*8330*/  UMOV UR36, UR60 ;  /* 0x0000003c00247c82 */ /* 0x000fe20008000000 */
[----:B------:R-:W-:Y:S02]  /*8340*/  ISETP.NE.AND P1, PT, R22, 0x4, PT ;  /* 0x000000041600780c */ /* 0x000fe40003f25270 */
[----:B------:R-:W-:Y:S02]  /*8350*/  SEL R2, RZ, 0x1, P0 ;  /* 0x00000001ff027807 */ /* 0x000fe40000000000 */
[----:B--2---:R-:W-:Y:S02]  /*8360*/  SEL R0, RZ, 0x1, P1 ;  /* 0x00000001ff007807 */ /* 0x004fe40000800000 */
[----:B------:R-:W-:Y:S01]  /*8370*/  LOP3.LUT R60, R60, R2, RZ, 0x3c, !PT ;  /* 0x000000023c3c7212 */ /* 0x000fe200078e3cff */
[----:B------:R-:W-:Y:S01]  /*8380*/  UIADD3 UR31, UPT, UPT, UR37, UR5, URZ ;  /* 0x00000005251f7290 */ /* 0x000fe2000fffe0ff */
[----:B------:R-:W-:Y:S01]  /*8390*/  LOP3.LUT R61, R61, R0, RZ, 0x3c, !PT ;  /* 0x000000003d3d7212 */ /* 0x000fe200078e3cff */
[----:B------:R-:W-:Y:S01]  /*83a0*/  UIADD3 UR30, UPT, UPT, UR38, UR4, URZ ;  /* 0x00000004261e7290 */ /* 0x000fe2000fffe0ff */
[----:B------:R-:W-:Y:S02]  /*83b0*/  SEL R59, R59, RZ, P0 ;  /* 0x000000ff3b3b7207 */ /* 0x000fe40000000000 */
[----:B------:R-:W-:Y:S01]  /*83c0*/  SEL R22, R22, RZ, P1 ;  /* 0x000000ff16167207 */ /* 0x000fe20000800000 */
[----:B------:R-:W-:Y:S08]  /*83d0*/  BRA.U UP0, `(.L_x_138) ;  /* 0xffffffd100987547 */ /* 0x000ff0000b83ffff */
[----:B------:R-:W-:-:S13]  /*83e0*/  R2UR UR4, R56 ;  /* 0x00000000380472ca */ /* 0x000fda00000e0000 */
[----:B------:R-:W-:-:S09]  /*83f0*/  UISETP.NE.AND UP0, UPT, UR4, URZ, UPT ;  /* 0x000000ff0400728c */ /* 0x000fd2000bf05270 */
[----:B------:R-:W-:Y:S05]  /*8400*/  BRA.U !UP0, `(.L_x_139) ;  /* 0x0000000108487547 */ /* 0x000fea000b800000 */
[----:B------:R-:W2:Y:S02]  /*8410*/  LDCU.64 UR4, c[0x0][0x890] ;  /* 0x00011200ff0477ac */ /* 0x000ea40008000a00 */
[----:B--2---:R-:W-:-:S04]  /*8420*/  UISETP.NE.U32.AND UP0, UPT, UR4, URZ, UPT ;  /* 0x000000ff0400728c */ /* 0x004fc8000bf05070 */
[----:B------:R-:W-:-:S09]  /*8430*/  UISETP.NE.AND.EX UP0, UPT, UR5, URZ, UPT, UP0 ;  /* 0x000000ff0500728c */ /* 0x000fd2000bf05300 */
[----:B------:R-:W-:Y:S05]  /*8440*/  BRA.U UP0, `(.L_x_140) ;  /* 0x00000001000c7547 */ /* 0x000fea000b800000 */
[----:B------:R-:W-:-:S13]  /*8450*/  FSETP.NEU.AND P0, PT, R27, RZ, PT ;  /* 0x000000ff1b00720b */ /* 0x000fda0003f0d000 */
[----:B------:R-:W-:Y:S05]  /*8460*/  @!P0 EXIT ;  /* 0x000000000000894d */ /* 0x000fea0003800000 */
[----:B------:R-:W-:Y:S05]  /*8470*/  BRA `(.L_x_139) ;  /* 0x00000000002c7947 */ /* 0x000fea0003800000 */
.L_x_140:
[----:B------:R-:W-:Y:S01]  /*8480*/  ISETP.NE.AND P0, PT, R58, RZ, PT ;  /* 0x000000ff3a00720c */ /* 0x000fe20003f05270 */
[----:B------:R-:W-:-:S12]  /*8490*/  BSSY.RECONVERGENT B0, `(.L_x_139) ;  /* 0x0000009000007945 */ /* 0x000fd80003800200 */
[----:B------:R-:W-:Y:S05]  /*84a0*/  @P0 BRA `(.L_x_141) ;  /* 0x0000000000140947 */ /* 0x000fea0003800000 */
[----:B------:R-:W2:Y:S02]  /*84b0*/  LDCU.64 UR4, c[0x0][0x888] ;  /* 0x00011100ff0477ac */ /* 0x000ea40008000a00 */
[----:B--2---:R-:W-:-:S04]  /*84c0*/  ISETP.NE.U32.AND P0, PT, RZ, UR4, PT ;  /* 0x00000004ff007c0c */ /* 0x004fc8000bf05070 */
[----:B------:R-:W-:-:S13]  /*84d0*/  ISETP.NE.AND.EX P0, PT, RZ, UR5, PT, P0 ;  /* 0x00000005ff007c0c */ /* 0x000fda000bf05300 */
[----:B------:R-:W-:Y:S05]  /*84e0*/  @!P0 EXIT ;  /* 0x000000000000894d */ /* 0x000fea0003800000 */
[----:B------:R-:W-:Y:S05]  /*84f0*/  BRA `(.L_x_142) ;  /* 0x0000000000087947 */ /* 0x000fea0003800000 */
.L_x_141:
[----:B------:R-:W-:-:S13]  /*8500*/  FSETP.NEU.AND P0, PT, R27, RZ, PT ;  /* 0x000000ff1b00720b */ /* 0x000fda0003f0d000 */
[----:B------:R-:W-:Y:S05]  /*8510*/  @!P0 EXIT ;  /* 0x000000000000894d */ /* 0x000fea0003800000 */
.L_x_142:
[----:B------:R-:W-:Y:S05]  /*8520*/  BSYNC.RECONVERGENT B0 ;  /* 0x0000000000007941 */ /* 0x000fea0003800200 */
.L_x_139:
[----:B------:R-:W2:Y:S01]  /*8530*/  S2UR UR5, SR_CgaCtaId ;  /* 0x00000000000579c3 */ /* 0x000ea20000008800 */
[----:B------:R-:W-:Y:S01]  /*8540*/  ULEA UR4, UR46, UR44, 0x3 ;  /* 0x0000002c2e047291 */ /* 0x000fe2000f8e18ff */
[----:B------:R-:W-:-:S04]  /*8550*/  DEPBAR.LE SB0, 0x0 ;  /* 0x000080000000791a */ /* 0x000fc80000000000 */
[----:B------:R-:W-:-:S04]  /*8560*/  UIADD3 UR4, UPT, UPT, UR4, 0xa0, URZ ;  /* 0x000000a004047890 */ /* 0x000fc8000fffe0ff */
[----:B--2---:R-:W-:-:S09]  /*8570*/  UPRMT UR4, UR5, 0x654, UR4 ;  /* 0x0000065405047896 */ /* 0x004fd20008000004 */
[----:B------:R-:W-:Y:S01]  /*8580*/  SYNCS.ARRIVE.TRANS64.RED.A1T0 RZ, [UR4], RZ ;  /* 0x000000ffffff79a7 */ /* 0x000fe20008100404 */
[----:B------:R-:W-:Y:S05]  /*8590*/  EXIT ;  /* 0x000000000000794d */ /* 0x000fea0003800000 */
.L_x_25:
[----:B-1----:R1:W3:Y:S02]  /*85a0*/  SYNCS.PHASECHK.TRANS64.TRYWAIT P0, [R0+URZ+0x140], R2 ;  /* 0x00014002000075a7 */ /* 0x0022e400080011ff */
[----:B---3--:R-:W-:Y:S05]  /*85b0*/  @!P0 NANOSLEEP.SYNCS 0x989680 ;  /* 0x009896800000895d */ /* 0x008fea0003900000 */
[----:B------:R-:W3:Y:S02]  /*85c0*/  @!P0 SYNCS.PHASECHK.TRANS64 P0, [R0+URZ+0x140], R2 ;  /* 0x00014002000085a7 */ /* 0x000ee400080010ff */
[----:B---3--:R-:W-:Y:S05]  /*85d0*/  @!P0 BRA `(.L_x_25) ;  /* 0xfffffffc00f08947 */ /* 0x008fea000383ffff */
[----:B------:R-:W-:Y:S05]  /*85e0*/  BRA `(.L_x_143) ;  /* 0xffffff9000e47947 */ /* 0x000fea000383ffff */
.L_x_28:
[----:B-1----:R-:W-:-:S07]  /*85f0*/  MOV R0, UR33 ;  /* 0x0000002100007c02 */ /* 0x002fce0008000f00 */
.L_x_144:
[----:B-1----:R1:W3:Y:S02]  /*8600*/  SYNCS.PHASECHK.TRANS64.TRYWAIT P0, [R0+URZ+0x40], R3 ;  /* 0x00004003000075a7 */ /* 0x0022e400080011ff */
[----:B---3--:R-:W-:Y:S05]  /*8610*/  @!P0 NANOSLEEP.SYNCS 0x989680 ;  /* 0x009896800000895d */ /* 0x008fea0003900000 */
[----:B------:R-:W3:Y:S02]  /*8620*/  @!P0 SYNCS.PHASECHK.TRANS64 P0, [R0+URZ+0x40], R3 ;  /* 0x00004003000085a7 */ /* 0x000ee400080010ff */
[----:B---3--:R-:W-:Y:S05]  /*8630*/  @!P0 BRA `(.L_x_144) ;  /* 0xfffffffc00f08947 */ /* 0x008fea000383ffff */
[----:B------:R-:W-:Y:S05]  /*8640*/  BRA `(.L_x_27) ;  /* 0xffffff9400247947 */ /* 0x000fea000383ffff */
.L_x_35:
[----:B-1----:R-:W-:-:S07]  /*8650*/  MOV R0, UR9 ;  /* 0x0000000900007c02 */ /* 0x002fce0008000f00 */
.L_x_145:
[----:B-1----:R1:W3:Y:S02]  /*8660*/  SYNCS.PHASECHK.TRANS64.TRYWAIT P0, [R0+URZ+0x40], R3 ;  /* 0x00004003000075a7 */ /* 0x0022e400080011ff */
[----:B---3--:R-:W-:Y:S05]  /*8670*/  @!P0 NANOSLEEP.SYNCS 0x989680 ;  /* 0x009896800000895d */ /* 0x008fea0003900000 */
[----:B------:R-:W3:Y:S02]  /*8680*/  @!P0 SYNCS.PHASECHK.TRANS64 P0, [R0+URZ+0x40], R3 ;  /* 0x00004003000085a7 */ /* 0x000ee400080010ff */
[----:B---3--:R-:W-:Y:S05]  /*8690*/  @!P0 BRA `(.L_x_145) ;  /* 0xfffffffc00f08947 */ /* 0x008fea000383ffff */
[----:B------:R-:W-:Y:S05]  /*86a0*/  BRA `(.L_x_34) ;  /* 0xffffff9400e47947 */ /* 0x000fea000383ffff */
.L_x_40:
[----:B-1----:R1:W3:Y:S02]  /*86b0*/  SYNCS.PHASECHK.TRANS64.TRYWAIT P0, [R3+URZ+0xd0], R0 ;  /* 0x0000d000030075a7 */ /* 0x0022e400080011ff */
[----:B---3--:R-:W-:Y:S05]  /*86c0*/  @!P0 NANOSLEEP.SYNCS 0x989680 ;  /* 0x009896800000895d */ /* 0x008fea0003900000 */
[----:B------:R-:W3:Y:S02]  /*86d0*/  @!P0 SYNCS.PHASECHK.TRANS64 P0, [R3+URZ+0xd0], R0 ;  /* 0x0000d000030085a7 */ /* 0x000ee400080010ff */
[----:B---3--:R-:W-:Y:S05]  /*86e0*/  @!P0 BRA `(.L_x_40) ;  /* 0xfffffffc00f08947 */ /* 0x008fea000383ffff */
[----:B------:R-:W-:Y:S05]  /*86f0*/  BRA `(.L_x_146) ;  /* 0xffffff9800847947 */ /* 0x000fea000383ffff */
.L_x_44:
[----:B------:R-:W-:-:S07]  /*8700*/  MOV R0, UR4 ;  /* 0x0000000400007c02 */ /* 0x000fce0008000f00 */
.L_x_147:
[----:B-1----:R1:W3:Y:S02]  /*8710*/  SYNCS.PHASECHK.TRANS64.TRYWAIT P0, [R0+URZ], R2 ;  /* 0x00000002000075a7 */ /* 0x0022e400080011ff */
[----:B---3--:R-:W-:Y:S05]  /*8720*/  @!P0 NANOSLEEP.SYNCS 0x989680 ;  /* 0x009896800000895d */ /* 0x008fea0003900000 */
[----:B------:R-:W3:Y:S02]  /*8730*/  @!P0 SYNCS.PHASECHK.TRANS64 P0, [R0+URZ], R2 ;  /* 0x00000002000085a7 */ /* 0x000ee400080010ff */
[----:B---3--:R-:W-:Y:S05]  /*8740*/  @!P0 BRA `(.L_x_147) ;  /* 0xfffffffc00f08947 */ /* 0x008fea000383ffff */
[----:B------:R-:W-:Y:S05]  /*8750*/  BRA `(.L_x_148) ;  /* 0xffffffa000307947 */ /* 0x000fea000383ffff */
.L_x_45:
[----:B------:R-:W-:-:S07]  /*8760*/  MOV R0, UR5 ;  /* 0x0000000500007c02 */ /* 0x000fce0008000f00 */
.L_x_149:
[----:B-1----:R1:W3:Y:S02]  /*8770*/  SYNCS.PHASECHK.TRANS64.TRYWAIT P0, [R0+URZ], R3 ;  /* 0x00000003000075a7 */ /* 0x0022e400080011ff */
[----:B---3--:R-:W-:Y:S05]  /*8780*/  @!P0 NANOSLEEP.SYNCS 0x989680 ;  /* 0x009896800000895d */ /* 0x008fea0003900000 */
[----:B------:R-:W3:Y:S02]  /*8790*/  @!P0 SYNCS.PHASECHK.TRANS64 P0, [R0+URZ], R3 ;  /* 0x00000003000085a7 */ /* 0x000ee400080010ff */
[----:B---3--:R-:W-:Y:S05]  /*87a0*/  @!P0 BRA `(.L_x_149) ;  /* 0xfffffffc00f08947 */ /* 0x008fea000383ffff */
[----:B------:R-:W-:Y:S05]  /*87b0*/  BRA `(.L_x_150) ;  /* 0xffffffa0003c7947 */ /* 0x000fea000383ffff */
.L_x_46:
[----:B------:R-:W-:-:S07]  /*87c0*/  MOV R0, UR5 ;  /* 0x0000000500007c02 */ /* 0x000fce0008000f00 */
.L_x_151:
[----:B-1----:R1:W3:Y:S02]  /*87d0*/  SYNCS.PHASECHK.TRANS64.TRYWAIT P0, [R0+URZ], R3 ;  /* 0x00000003000075a7 */ /* 0x0022e400080011ff */
[----:B---3--:R-:W-:Y:S05]  /*87e0*/  @!P0 NANOSLEEP.SYNCS 0x989680 ;  /* 0x009896800000895d */ /* 0x008fea0003900000 */
[----:B------:R-:W3:Y:S02]  /*87f0*/  @!P0 SYNCS.PHASECHK.TRANS64 P0, [R0+URZ], R3 ;  /* 0x00000003000085a7 */ /* 0x000ee400080010ff */
[----:B---3--:R-:W-:Y:S05]  /*8800*/  @!P0 BRA `(.L_x_151) ;  /* 0xfffffffc00f08947 */ /* 0x008fea000383ffff */
[----:B------:R-:W-:Y:S05]  /*8810*/  BRA `(.L_x_152) ;  /* 0xffffffa000487947 */ /* 0x000fea000383ffff */
.L_x_47:
[----:B------:R-:W-:-:S07]  /*8820*/  MOV R0, UR5 ;  /* 0x0000000500007c02 */ /* 0x000fce0008000f00 */
.L_x_153:
[----:B-1----:R1:W3:Y:S02]  /*8830*/  SYNCS.PHASECHK.TRANS64.TRYWAIT P0, [R0+URZ], R3 ;  /* 0x00000003000075a7 */ /* 0x0022e400080011ff */
[----:B---3--:R-:W-:Y:S05]  /*8840*/  @!P0 NANOSLEEP.SYNCS 0x989680 ;  /* 0x009896800000895d */ /* 0x008fea0003900000 */
[----:B------:R-:W3:Y:S02]  /*8850*/  @!P0 SYNCS.PHASECHK.TRANS64 P0, [R0+URZ], R3 ;  /* 0x00000003000085a7 */ /* 0x000ee400080010ff */
[----:B---3--:R-:W-:Y:S05]  /*8860*/  @!P0 BRA `(.L_x_153) ;  /* 0xfffffffc00f08947 */ /* 0x008fea000383ffff */
[----:B------:R-:W-:Y:S05]  /*8870*/  BRA `(.L_x_154) ;  /* 0xffffffa000547947 */ /* 0x000fea000383ffff */
.L_x_48:
[----:B------:R-:W-:-:S07]  /*8880*/  MOV R0, UR5 ;  /* 0x0000000500007c02 */ /* 0x000fce0008000f00 */
.L_x_155:
[----:B-1----:R1:W3:Y:S02]  /*8890*/  SYNCS.PHASECHK.TRANS64.TRYWAIT P0, [R0+URZ], R3 ;  /* 0x00000003000075a7 */ /* 0x0022e400080011ff */
[----:B---3--:R-:W-:Y:S05]  /*88a0*/  @!P0 NANOSLEEP.SYNCS 0x989680 ;  /* 0x009896800000895d */ /* 0x008fea0003900000 */
[----:B------:R-:W3:Y:S02]  /*88b0*/  @!P0 SYNCS.PHASECHK.TRANS64 P0, [R0+URZ], R3 ;  /* 0x00000003000085a7 */ /* 0x000ee400080010ff */
[----:B---3--:R-:W-:Y:S05]  /*88c0*/  @!P0 BRA `(.L_x_155) ;  /* 0xfffffffc00f08947 */ /* 0x008fea000383ffff */
[----:B------:R-:W-:Y:S05]  /*88d0*/  BRA `(.L_x_156) ;  /* 0xffffffa000607947 */ /* 0x000fea000383ffff */
.L_x_49:
[----:B------:R-:W-:-:S07]  /*88e0*/  MOV R0, UR5 ;  /* 0x0000000500007c02 */ /* 0x000fce0008000f00 */
.L_x_157:
[----:B-1----:R1:W3:Y:S02]  /*88f0*/  SYNCS.PHASECHK.TRANS64.TRYWAIT P0, [R0+URZ], R3 ;  /* 0x00000003000075a7 */ /* 0x0022e400080011ff */
[----:B---3--:R-:W-:Y:S05]  /*8900*/  @!P0 NANOSLEEP.SYNCS 0x989680 ;  /* 0x009896800000895d */ /* 0x008fea0003900000 */
[----:B------:R-:W3:Y:S02]  /*8910*/  @!P0 SYNCS.PHASECHK.TRANS64 P0, [R0+URZ], R3 ;  /* 0x00000003000085a7 */ /* 0x000ee400080010ff */
[----:B---3--:R-:W-:Y:S05]  /*8920*/  @!P0 BRA `(.L_x_157) ;  /* 0xfffffffc00f08947 */ /* 0x008fea000383ffff */
[----:B------:R-:W-:Y:S05]  /*8930*/  BRA `(.L_x_158) ;  /* 0xffffffa0006c7947 */ /* 0x000fea000383ffff */
.L_x_50:
[----:B------:R-:W-:-:S07]  /*8940*/  MOV R0, UR5 ;  /* 0x0000000500007c02 */ /* 0x000fce0008000f00 */
.L_x_159:
[----:B-1----:R1:W3:Y:S02]  /*8950*/  SYNCS.PHASECHK.TRANS64.TRYWAIT P0, [R0+URZ], R3 ;  /* 0x00000003000075a7 */ /* 0x0022e400080011ff */
[----:B---3--:R-:W-:Y:S05]  /*8960*/  @!P0 NANOSLEEP.SYNCS 0x989680 ;  /* 0x009896800000895d */ /* 0x008fea0003900000 */
[----:B------:R-:W3:Y:S02]  /*8970*/  @!P0 SYNCS.PHASECHK.TRANS64 P0, [R0+URZ], R3 ;  /* 0x00000003000085a7 */ /* 0x000ee400080010ff */
[----:B---3--:R-:W-:Y:S05]  /*8980*/  @!P0 BRA `(.L_x_159) ;  /* 0xfffffffc00f08947 */ /* 0x008fea000383ffff */
[----:B------:R-:W-:Y:S05]  /*8990*/  BRA `(.L_x_160) ;  /* 0xffffffa000787947 */ /* 0x000fea000383ffff */
.L_x_53:
[----:B--2---:R2:W3:Y:S02]  /*89a0*/  SYNCS.PHASECHK.TRANS64.TRYWAIT P0, [R2+URZ+0x130], R4 ;  /* 0x00013004020075a7 */ /* 0x0044e400080011ff */
[----:B---3--:R-:W-:Y:S05]  /*89b0*/  @!P0 NANOSLEEP.SYNCS 0x989680 ;  /* 0x009896800000895d */ /* 0x008fea0003900000 */
[----:B------:R-:W3:Y:S02]  /*89c0*/  @!P0 SYNCS.PHASECHK.TRANS64 P0, [R2+URZ+0x130], R4 ;  /* 0x00013004020085a7 */ /* 0x000ee400080010ff */
[----:B---3--:R-:W-:Y:S05]  /*89d0*/  @!P0 BRA `(.L_x_53) ;  /* 0xfffffffc00f08947 */ /* 0x008fea000383ffff */
[----:B------:R-:W-:Y:S05]  /*89e0*/  BRA `(.L_x_161) ;  /* 0xffffffa000dc7947 */ /* 0x000fea000383ffff */
.L_x_54:
[----:B------:R-:W-:-:S07]  /*89f0*/  MOV R2, UR4 ;  /* 0x0000000400027c02 */ /* 0x000fce0008000f00 */
.L_x_162:
[----:B--2---:R2:W3:Y:S02]  /*8a00*/  SYNCS.PHASECHK.TRANS64.TRYWAIT P0, [R2+URZ+0xe0], R5 ;  /* 0x0000e005020075a7 */ /* 0x0044e400080011ff */
[----:B---3--:R-:W-:Y:S05]  /*8a10*/  @!P0 NANOSLEEP.SYNCS 0x989680 ;  /* 0x009896800000895d */ /* 0x008fea0003900000 */
[----:B------:R-:W3:Y:S02]  /*8a20*/  @!P0 SYNCS.PHASECHK.TRANS64 P0, [R2+URZ+0xe0], R5 ;  /* 0x0000e005020085a7 */ /* 0x000ee400080010ff */
[----:B---3--:R-:W-:Y:S05]  /*8a30*/  @!P0 BRA `(.L_x_162) ;  /* 0xfffffffc00f08947 */ /* 0x008fea000383ffff */
[----:B------:R-:W-:Y:S05]  /*8a40*/  BRA `(.L_x_163) ;  /* 0xffffffa000ec7947 */ /* 0x000fea000383ffff */
.L_x_55:
[----:B--2---:R2:W3:Y:S02]  /*8a50*/  SYNCS.PHASECHK.TRANS64.TRYWAIT P1, [R2+URZ+0xd0], R4 ;  /* 0x0000d004020075a7 */ /* 0x0044e400080211ff */
[----:B---3--:R-:W-:Y:S05]  /*8a60*/  @!P1 NANOSLEEP.SYNCS 0x989680 ;  /* 0x009896800000995d */ /* 0x008fea0003900000 */
[----:B------:R-:W3:Y:S02]  /*8a70*/  @!P1 SYNCS.PHASECHK.TRANS64 P1, [R2+URZ+0xd0], R4 ;  /* 0x0000d004020095a7 */ /* 0x000ee400080210ff */
[----:B---3--:R-:W-:Y:S05]  /*8a80*/  @!P1 BRA `(.L_x_55) ;  /* 0xfffffffc00f09947 */ /* 0x008fea000383ffff */
[----:B------:R-:W-:Y:S05]  /*8a90*/  BRA `(.L_x_164) ;  /* 0xffffffa4001c7947 */ /* 0x000fea000383ffff */
.L_x_58:
[----:B------:R-:W-:-:S07]  /*8aa0*/  MOV R0, UR4 ;  /* 0x0000000400007c02 */ /* 0x000fce0008000f00 */
.L_x_165:
[----:B--2---:R2:W3:Y:S02]  /*8ab0*/  SYNCS.PHASECHK.TRANS64.TRYWAIT P0, [R0+URZ+0xe0], R2 ;  /* 0x0000e002000075a7 */ /* 0x0044e400080011ff */
[----:B---3--:R-:W-:Y:S05]  /*8ac0*/  @!P0 NANOSLEEP.SYNCS 0x989680 ;  /* 0x009896800000895d */ /* 0x008fea0003900000 */
[----:B------:R-:W3:Y:S02]  /*8ad0*/  @!P0 SYNCS.PHASECHK.TRANS64 P0, [R0+URZ+0xe0], R2 ;  /* 0x0000e002000085a7 */ /* 0x000ee400080010ff */
[----:B---3--:R-:W-:Y:S05]  /*8ae0*/  @!P0 BRA `(.L_x_165) ;  /* 0xfffffffc00f08947 */ /* 0x008fea000383ffff */
[----:B------:R-:W-:Y:S05]  /*8af0*/  BRA `(.L_x_57) ;  /* 0xffffffa400707947 */ /* 0x000fea000383ffff */
.L_x_65:
[----:B-1----:R1:W2:Y:S02]  /*8b00*/  SYNCS.PHASECHK.TRANS64.TRYWAIT P1, [R0+URZ+0xd0], R2 ;  /* 0x0000d002000075a7 */ /* 0x0022a400080211ff */
[----:B--2---:R-:W-:Y:S05]  /*8b10*/  @!P1 NANOSLEEP.SYNCS 0x989680 ;  /* 0x009896800000995d */ /* 0x004fea0003900000 */
[----:B------:R-:W2:Y:S02]  /*8b20*/  @!P1 SYNCS.PHASECHK.TRANS64 P1, [R0+URZ+0xd0], R2 ;  /* 0x0000d002000095a7 */ /* 0x000ea400080210ff */
[----:B--2---:R-:W-:Y:S05]  /*8b30*/  @!P1 BRA `(.L_x_65) ;  /* 0xfffffffc00f09947 */ /* 0x004fea000383ffff */
[----:B------:R-:W-:Y:S05]  /*8b40*/  BRA `(.L_x_166) ;  /* 0xffffffa800e87947 */ /* 0x000fea000383ffff */
.L_x_66:
[----:B------:R-:W-:-:S07]  /*8b50*/  MOV R2, UR31 ;  /* 0x0000001f00027c02 */ /* 0x000fce0008000f00 */
.L_x_167:
[----:B-1----:R1:W2:Y:S02]  /*8b60*/  SYNCS.PHASECHK.TRANS64.TRYWAIT P0, [R2+URZ+0x110], R0 ;  /* 0x00011000020075a7 */ /* 0x0022a400080011ff */
[----:B--2---:R-:W-:Y:S05]  /*8b70*/  @!P0 NANOSLEEP.SYNCS 0x989680 ;  /* 0x009896800000895d */ /* 0x004fea0003900000 */
[----:B------:R-:W2:Y:S02]  /*8b80*/  @!P0 SYNCS.PHASECHK.TRANS64 P0, [R2+URZ+0x110], R0 ;  /* 0x00011000020085a7 */ /* 0x000ea400080010ff */
[----:B--2---:R-:W-:Y:S05]  /*8b90*/  @!P0 BRA `(.L_x_167) ;  /* 0xfffffffc00f08947 */ /* 0x004fea000383ffff */
[----:B------:R-:W-:Y:S05]  /*8ba0*/  BRA `(.L_x_168) ;  /* 0xffffffac00387947 */ /* 0x000fea000383ffff */
.L_x_69:
[----:B------:R-:W-:Y:S07]  /*8bb0*/  MOV R0, UR5 ;  /* 0x0000000500007c02 */ /* 0x000fee0008000f00 */
.L_x_169:
[----:B-1----:R1:W2:Y:S02]  /*8bc0*/  SYNCS.PHASECHK.TRANS64.TRYWAIT P0, [R0+URZ], R2 ;  /* 0x00000002000075a7 */ /* 0x0022a400080011ff */
[----:B--2---:R-:W-:Y:S05]  /*8bd0*/  @!P0 NANOSLEEP.SYNCS 0x989680 ;  /* 0x009896800000895d */ /* 0x004fea0003900000 */
[----:B------:R-:W2:Y:S02]  /*8be0*/  @!P0 SYNCS.PHASECHK.TRANS64 P0, [R0+URZ], R2 ;  /* 0x00000002000085a7 */ /* 0x000ea400080010ff */
[----:B--2---:R-:W-:Y:S05]  /*8bf0*/  @!P0 BRA `(.L_x_169) ;  /* 0xfffffffc00f08947 */ /* 0x004fea000383ffff */
[----:B------:R-:W-:Y:S05]  /*8c00*/  BRA `(.L_x_68) ;  /* 0xffffffac00547947 */ /* 0x000fea000383ffff */
.L_x_72:
[----:B------:R-:W-:-:S07]  /*8c10*/  MOV R0, UR4 ;  /* 0x0000000400007c02 */ /* 0x000fce0008000f00 */
.L_x_170:
[----:B--2---:R2:W4:Y:S02]  /*8c20*/  SYNCS.PHASECHK.TRANS64.TRYWAIT P0, [R0+URZ], R2 ;  /* 0x00000002000075a7 */ /* 0x00452400080011ff */
[----:B----4-:R-:W-:Y:S05]  /*8c30*/  @!P0 NANOSLEEP.SYNCS 0x989680 ;  /* 0x009896800000895d */ /* 0x010fea0003900000 */
[----:B------:R-:W4:Y:S02]  /*8c40*/  @!P0 SYNCS.PHASECHK.TRANS64 P0, [R0+URZ], R2 ;  /* 0x00000002000085a7 */ /* 0x000f2400080010ff */
[----:B----4-:R-:W-:Y:S05]  /*8c50*/  @!P0 BRA `(.L_x_170) ;  /* 0xfffffffc00f08947 */ /* 0x010fea000383ffff */
[----:B------:R-:W-:Y:S05]  /*8c60*/  BRA `(.L_x_171) ;  /* 0xffffffb000307947 */ /* 0x000fea000383ffff */
.L_x_73:
[----:B------:R-:W-:-:S07]  /*8c70*/  MOV R0, UR5 ;  /* 0x0000000500007c02 */ /* 0x000fce0008000f00 */
.L_x_172:
[----:B-1----:R1:W2:Y:S02]  /*8c80*/  SYNCS.PHASECHK.TRANS64.TRYWAIT P0, [R0+URZ], R3 ;  /* 0x00000003000075a7 */ /* 0x0022a400080011ff */
[----:B--2---:R-:W-:Y:S05]  /*8c90*/  @!P0 NANOSLEEP.SYNCS 0x989680 ;  /* 0x009896800000895d */ /* 0x004fea0003900000 */
[----:B------:R-:W2:Y:S02]  /*8ca0*/  @!P0 SYNCS.PHASECHK.TRANS64 P0, [R0+URZ], R3 ;  /* 0x00000003000085a7 */ /* 0x000ea400080010ff */
[----:B--2---:R-:W-:Y:S05]  /*8cb0*/  @!P0 BRA `(.L_x_172) ;  /* 0xfffffffc00f08947 */ /* 0x004fea000383ffff */
[----:B------:R-:W-:Y:S05]  /*8cc0*/  BRA `(.L_x_173) ;  /* 0xffffffb0003c7947 */ /* 0x000fea000383ffff */
.L_x_74:
[----:B------:R-:W-:-:S07]  /*8cd0*/  MOV R0, UR5 ;  /* 0x0000000500007c02 */ /* 0x000fce0008000f00 */
.L_x_174:
[----:B-1----:R1:W2:Y:S02]  /*8ce0*/  SYNCS.PHASECHK.TRANS64.TRYWAIT P0, [R0+URZ], R3 ;  /* 0x00000003000075a7 */ /* 0x0022a400080011ff */
[----:B--2---:R-:W-:Y:S05]  /*8cf0*/  @!P0 NANOSLEEP.SYNCS 0x989680 ;  /* 0x009896800000895d */ /* 0x004fea0003900000 */
[----:B------:R-:W2:Y:S02]  /*8d00*/  @!P0 SYNCS.PHASECHK.TRANS64 P0, [R0+URZ], R3 ;  /* 0x00000003000085a7 */ /* 0x000ea400080010ff */
[----:B--2---:R-:W-:Y:S05]  /*8d10*/  @!P0 BRA `(.L_x_174) ;  /* 0xfffffffc00f08947 */ /* 0x004fea000383ffff */
[----:B------:R-:W-:Y:S05]  /*8d20*/  BRA `(.L_x_175) ;  /* 0xffffffb000487947 */ /* 0x000fea000383ffff */
.L_x_75:
[----:B-1----:R-:W-:-:S07]  /*8d30*/  MOV R0, UR4 ;  /* 0x0000000400007c02 */ /* 0x002fce0008000f00 */
.L_x_176:
[----:B-1----:R1:W2:Y:S02]  /*8d40*/  SYNCS.PHASECHK.TRANS64.TRYWAIT P0, [R0+URZ], R2 ;  /* 0x00000002000075a7 */ /* 0x0022a400080011ff */
[----:B--2---:R-:W-:Y:S05]  /*8d50*/  @!P0 NANOSLEEP.SYNCS 0x989680 ;  /* 0x009896800000895d */ /* 0x004fea0003900000 */
[----:B------:R-:W2:Y:S02]  /*8d60*/  @!P0 SYNCS.PHASECHK.TRANS64 P0, [R0+URZ], R2 ;  /* 0x00000002000085a7 */ /* 0x000ea400080010ff */
[----:B--2---:R-:W-:Y:S05]  /*8d70*/  @!P0 BRA `(.L_x_176) ;  /* 0xfffffffc00f08947 */ /* 0x004fea000383ffff */
[----:B------:R-:W-:Y:S05]  /*8d80*/  BRA `(.L_x_177) ;  /* 0xffffffb000547947 */ /* 0x000fea000383ffff */
.L_x_80:
[----:B-1----:R1:W2:Y:S02]  /*8d90*/  SYNCS.PHASECHK.TRANS64.TRYWAIT P0, [R8+URZ+0xd0], R0 ;  /* 0x0000d000080075a7 */ /* 0x0022a400080011ff */
[----:B--2---:R-:W-:Y:S05]  /*8da0*/  @!P0 NANOSLEEP.SYNCS 0x989680 ;  /* 0x009896800000895d */ /* 0x004fea0003900000 */
[----:B------:R-:W2:Y:S02]  /*8db0*/  @!P0 SYNCS.PHASECHK.TRANS64 P0, [R8+URZ+0xd0], R0 ;  /* 0x0000d000080085a7 */ /* 0x000ea400080010ff */
[----:B--2---:R-:W-:Y:S05]  /*8dc0*/  @!P0 BRA `(.L_x_80) ;  /* 0xfffffffc00f08947 */ /* 0x004fea000383ffff */
[----:B------:R-:W-:Y:S05]  /*8dd0*/  BRA `(.L_x_178) ;  /* 0xffffffb400987947 */ /* 0x000fea000383ffff */
.L_x_83:
[----:B-1----:R-:W-:Y:S07]  /*8de0*/  MOV R0, UR21 ;  /* 0x0000001500007c02 */ /* 0x002fee0008000f00 */
.L_x_179:
[----:B-1----:R1:W2:Y:S02]  /*8df0*/  SYNCS.PHASECHK.TRANS64.TRYWAIT P1, [R0+URZ+0xc8], R2 ;  /* 0x0000c802000075a7 */ /* 0x0022a400080211ff */
[----:B--2---:R-:W-:Y:S05]  /*8e00*/  @!P1 NANOSLEEP.SYNCS 0x989680 ;  /* 0x009896800000995d */ /* 0x004fea0003900000 */
[----:B------:R-:W2:Y:S02]  /*8e10*/  @!P1 SYNCS.PHASECHK.TRANS64 P1, [R0+URZ+0xc8], R2 ;  /* 0x0000c802000095a7 */ /* 0x000ea400080210ff */
[----:B--2---:R-:W-:Y:S05]  /*8e20*/  @!P1 BRA `(.L_x_179) ;  /* 0xfffffffc00f09947 */ /* 0x004fea000383ffff */
[----:B------:R-:W-:Y:S05]  /*8e30*/  BRA `(.L_x_82) ;  /* 0xffffffbc00147947 */ /* 0x000fea000383ffff */
.L_x_86:
[----:B-1----:R-:W-:Y:S07]  /*8e40*/  MOV R0, UR21 ;  /* 0x0000001500007c02 */ /* 0x002fee0008000f00 */
.L_x_180:
[----:B-1----:R1:W2:Y:S02]  /*8e50*/  SYNCS.PHASECHK.TRANS64.TRYWAIT P0, [R0+URZ+0xa0], R4 ;  /* 0x0000a004000075a7 */ /* 0x0022a400080011ff */
[----:B--2---:R-:W-:Y:S05]  /*8e60*/  @!P0 NANOSLEEP.SYNCS 0x989680 ;  /* 0x009896800000895d */ /* 0x004fea0003900000 */
[----:B------:R-:W2:Y:S02]  /*8e70*/  @!P0 SYNCS.PHASECHK.TRANS64 P0, [R0+URZ+0xa0], R4 ;  /* 0x0000a004000085a7 */ /* 0x000ea400080010ff */
[----:B--2---:R-:W-:Y:S05]  /*8e80*/  @!P0 BRA `(.L_x_180) ;  /* 0xfffffffc00f08947 */ /* 0x004fea000383ffff */
[----:B------:R-:W-:Y:S05]  /*8e90*/  BRA `(.L_x_181) ;  /* 0xffffffbc006c7947 */ /* 0x000fea000383ffff */
.L_x_87:
[----:B------:R-:W-:Y:S07]  /*8ea0*/  MOV R0, UR21 ;  /* 0x0000001500007c02 */ /* 0x000fee0008000f00 */
.L_x_182:
[----:B-1----:R1:W2:Y:S02]  /*8eb0*/  SYNCS.PHASECHK.TRANS64.TRYWAIT P0, [R0+URZ+0xa8], R4 ;  /* 0x0000a804000075a7 */ /* 0x0022a400080011ff */
[----:B--2---:R-:W-:Y:S05]  /*8ec0*/  @!P0 NANOSLEEP.SYNCS 0x989680 ;  /* 0x009896800000895d */ /* 0x004fea0003900000 */
[----:B------:R-:W2:Y:S02]  /*8ed0*/  @!P0 SYNCS.PHASECHK.TRANS64 P0, [R0+URZ+0xa8], R4 ;  /* 0x0000a804000085a7 */ /* 0x000ea400080010ff */
[----:B--2---:R-:W-:Y:S05]  /*8ee0*/  @!P0 BRA `(.L_x_182) ;  /* 0xfffffffc00f08947 */ /* 0x004fea000383ffff */
[----:B------:R-:W-:Y:S05]  /*8ef0*/  BRA `(.L_x_183) ;  /* 0xffffffbc00a47947 */ /* 0x000fea000383ffff */
.L_x_88:
[----:B------:R-:W-:Y:S07]  /*8f00*/  MOV R0, UR21 ;  /* 0x0000001500007c02 */ /* 0x000fee0008000f00 */
.L_x_184:
[----:B-1----:R1:W2:Y:S02]  /*8f10*/  SYNCS.PHASECHK.TRANS64.TRYWAIT P0, [R0+URZ+0xb0], R4 ;  /* 0x0000b004000075a7 */ /* 0x0022a400080011ff */
[----:B--2---:R-:W-:Y:S05]  /*8f20*/  @!P0 NANOSLEEP.SYNCS 0x989680 ;  /* 0x009896800000895d */ /* 0x004fea0003900000 */
[----:B------:R-:W2:Y:S02]  /*8f30*/  @!P0 SYNCS.PHASECHK.TRANS64 P0, [R0+URZ+0xb0], R4 ;  /* 0x0000b004000085a7 */ /* 0x000ea400080010ff */
[----:B--2---:R-:W-:Y:S05]  /*8f40*/  @!P0 BRA `(.L_x_184) ;  /* 0xfffffffc00f08947 */ /* 0x004fea000383ffff */
[----:B------:R-:W-:Y:S05]  /*8f50*/  BRA `(.L_x_185) ;  /* 0xffffffbc00e87947 */ /* 0x000fea000383ffff */
.L_x_89:
[----:B------:R-:W-:Y:S07]  /*8f60*/  MOV R0, UR21 ;  /* 0x0000001500007c02 */ /* 0x000fee0008000f00 */
.L_x_186:
[----:B-1----:R1:W2:Y:S02]  /*8f70*/  SYNCS.PHASECHK.TRANS64.TRYWAIT P0, [R0+URZ+0xb8], R4 ;  /* 0x0000b804000075a7 */ /* 0x0022a400080011ff */
[----:B--2---:R-:W-:Y:S05]  /*8f80*/  @!P0 NANOSLEEP.SYNCS 0x989680 ;  /* 0x009896800000895d */ /* 0x004fea0003900000 */
[----:B------:R-:W2:Y:S02]  /*8f90*/  @!P0 SYNCS.PHASECHK.TRANS64 P0, [R0+URZ+0xb8], R4 ;  /* 0x0000b804000085a7 */ /* 0x000ea400080010ff */
[----:B--2---:R-:W-:Y:S05]  /*8fa0*/  @!P0 BRA `(.L_x_186) ;  /* 0xfffffffc00f08947 */ /* 0x004fea000383ffff */
[----:B------:R-:W-:Y:S05]  /*8fb0*/  BRA `(.L_x_187) ;  /* 0xffffffc000307947 */ /* 0x000fea000383ffff */
.L_x_91:
[----:B------:R-:W-:-:S07]  /*8fc0*/  MOV R0, UR21 ;  /* 0x0000001500007c02 */ /* 0x000fce0008000f00 */
.L_x_188:
[----:B--2---:R2:W4:Y:S02]  /*8fd0*/  SYNCS.PHASECHK.TRANS64.TRYWAIT P0, [R0+URZ+0xa0], R2 ;  /* 0x0000a002000075a7 */ /* 0x00452400080011ff */
[----:B----4-:R-:W-:Y:S05]  /*8fe0*/  @!P0 NANOSLEEP.SYNCS 0x989680 ;  /* 0x009896800000895d */ /* 0x010fea0003900000 */
[----:B------:R-:W4:Y:S02]  /*8ff0*/  @!P0 SYNCS.PHASECHK.TRANS64 P0, [R0+URZ+0xa0], R2 ;  /* 0x0000a002000085a7 */ /* 0x000f2400080010ff */
[----:B----4-:R-:W-:Y:S05]  /*9000*/  @!P0 BRA `(.L_x_188) ;  /* 0xfffffffc00f08947 */ /* 0x010fea000383ffff */
[----:B------:R-:W-:Y:S05]  /*9010*/  BRA `(.L_x_189) ;  /* 0xffffffc000a87947 */ /* 0x000fea000383ffff */
.L_x_92:
[----:B--2---:R-:W-:-:S07]  /*9020*/  MOV R0, UR21 ;  /* 0x0000001500007c02 */ /* 0x004fce0008000f00 */
.L_x_190:
[----:B--2---:R2:W4:Y:S02]  /*9030*/  SYNCS.PHASECHK.TRANS64.TRYWAIT P0, [R0+URZ+0xa8], R2 ;  /* 0x0000a802000075a7 */ /* 0x00452400080011ff */
[----:B----4-:R-:W-:Y:S05]  /*9040*/  @!P0 NANOSLEEP.SYNCS 0x989680 ;  /* 0x009896800000895d */ /* 0x010fea0003900000 */
[----:B------:R-:W4:Y:S02]  /*9050*/  @!P0 SYNCS.PHASECHK.TRANS64 P0, [R0+URZ+0xa8], R2 ;  /* 0x0000a802000085a7 */ /* 0x000f2400080010ff */
[----:B----4-:R-:W-:Y:S05]  /*9060*/  @!P0 BRA `(.L_x_190) ;  /* 0xfffffffc00f08947 */ /* 0x010fea000383ffff */
[----:B------:R-:W-:Y:S05]  /*9070*/  BRA `(.L_x_191) ;  /* 0xffffffc000987947 */ /* 0x000fea000383ffff */
.L_x_93:
[----:B--2---:R-:W-:-:S07]  /*9080*/  MOV R0, UR21 ;  /* 0x0000001500007c02 */ /* 0x004fce0008000f00 */
.L_x_192:
[----:B--2---:R2:W4:Y:S02]  /*9090*/  SYNCS.PHASECHK.TRANS64.TRYWAIT P0, [R0+URZ+0xb0], R2 ;  /* 0x0000b002000075a7 */ /* 0x00452400080011ff */
[----:B----4-:R-:W-:Y:S05]  /*90a0*/  @!P0 NANOSLEEP.SYNCS 0x989680 ;  /* 0x009896800000895d */ /* 0x010fea0003900000 */
[----:B------:R-:W4:Y:S02]  /*90b0*/  @!P0 SYNCS.PHASECHK.TRANS64 P0, [R0+URZ+0xb0], R2 ;  /* 0x0000b002000085a7 */ /* 0x000f2400080010ff */
[----:B----4-:R-:W-:Y:S05]  /*90c0*/  @!P0 BRA `(.L_x_192) ;  /* 0xfffffffc00f08947 */ /* 0x010fea000383ffff */
[----:B------:R-:W-:Y:S05]  /*90d0*/  BRA `(.L_x_193) ;  /* 0xffffffc000887947 */ /* 0x000fea000383ffff */
.L_x_95:
[----:B-1----:R1:W2:Y:S02]  /*90e0*/  SYNCS.PHASECHK.TRANS64.TRYWAIT P0, [R3+URZ+0xd0], R0 ;  /* 0x0000d000030075a7 */ /* 0x0022a400080011ff */
[----:B--2---:R-:W-:Y:S05]  /*90f0*/  @!P0 NANOSLEEP.SYNCS 0x989680 ;  /* 0x009896800000895d */ /* 0x004fea0003900000 */
[----:B------:R-:W2:Y:S02]  /*9100*/  @!P0 SYNCS.PHASECHK.TRANS64 P0, [R3+URZ+0xd0], R0 ;  /* 0x0000d000030085a7 */ /* 0x000ea400080010ff */
[----:B--2---:R-:W-:Y:S05]  /*9110*/  @!P0 BRA `(.L_x_95) ;  /* 0xfffffffc00f08947 */ /* 0x004fea000383ffff */
[----:B------:R-:W-:Y:S05]  /*9120*/  BRA `(.L_x_194) ;  /* 0xffffffc400587947 */ /* 0x000fea000383ffff */
.L_x_106:
[----:B-1----:R-:W-:Y:S04]  /*9130*/  MOV R0, UR44 ;  /* 0x0000002c00007c02 */ /* 0x002fe80008000f00 */
[----:B------:R1:W2:Y:S03]  /*9140*/  SYNCS.PHASECHK.TRANS64.TRYWAIT P1, [R0+URZ+0x80], R3 ;  /* 0x00008003000075a7 */ /* 0x0002a600080211ff */
[----:B--2---:R-:W-:Y:S05]  /*9150*/  @!P1 NANOSLEEP.SYNCS 0x989680 ;  /* 0x009896800000995d */ /* 0x004fea0003900000 */
[----:B------:R-:W2:Y:S02]  /*9160*/  @!P1 SYNCS.PHASECHK.TRANS64 P1, [R0+URZ+0x80], R3 ;  /* 0x00008003000095a7 */ /* 0x000ea400080210ff */
[----:B--2---:R-:W-:Y:S05]  /*9170*/  @!P1 BRA `(.L_x_106) ;  /* 0xfffffffc00ec9947 */ /* 0x004fea000383ffff */
[----:B------:R-:W-:Y:S05]  /*9180*/  BRA `(.L_x_105) ;  /* 0xffffffd000ec7947 */ /* 0x000fea000383ffff */
.L_x_108:
[----:B-1----:R1:W3:Y:S02]  /*9190*/  SYNCS.PHASECHK.TRANS64.TRYWAIT P0, [R71+URZ+0xf0], R2 ;  /* 0x0000f002470075a7 */ /* 0x0022e400080011ff */
[----:B---3--:R-:W-:Y:S05]  /*91a0*/  @!P0 NANOSLEEP.SYNCS 0x989680 ;  /* 0x009896800000895d */ /* 0x008fea0003900000 */
[----:B------:R-:W3:Y:S02]  /*91b0*/  @!P0 SYNCS.PHASECHK.TRANS64 P0, [R71+URZ+0xf0], R2 ;  /* 0x0000f002470085a7 */ /* 0x000ee400080010ff */
[----:B---3--:R-:W-:Y:S05]  /*91c0*/  @!P0 BRA `(.L_x_108) ;  /* 0xfffffffc00f08947 */ /* 0x008fea000383ffff */
[----:B------:R-:W-:Y:S05]  /*91d0*/  BRA `(.L_x_107) ;  /* 0xffffffd400187947 */ /* 0x000fea000383ffff */
.L_x_117:
[----:B-1----:R1:W2:Y:S02]  /*91e0*/  SYNCS.PHASECHK.TRANS64.TRYWAIT P0, [R2+URZ+0x80], R0 ;  /* 0x00008000020075a7 */ /* 0x0022a400080011ff */
[----:B--2---:R-:W-:Y:S05]  /*91f0*/  @!P0 NANOSLEEP.SYNCS 0x989680 ;  /* 0x009896800000895d */ /* 0x004fea0003900000 */
[----:B------:R-:W2:Y:S02]  /*9200*/  @!P0 SYNCS.PHASECHK.TRANS64 P0, [R2+URZ+0x80], R0 ;  /* 0x00008000020085a7 */ /* 0x000ea400080010ff */
[----:B--2---:R-:W-:Y:S05]  /*9210*/  @!P0 BRA `(.L_x_117) ;  /* 0xfffffffc00f08947 */ /* 0x004fea000383ffff */
[----:B------:R-:W-:Y:S05]  /*9220*/  BRA `(.L_x_116) ;  /* 0xffffffd800bc7947 */ /* 0x000fea000383ffff */
.L_x_125:
[----:B-1----:R1:W2:Y:S02]  /*9230*/  SYNCS.PHASECHK.TRANS64.TRYWAIT P0, [R0+URZ+0x80], R5 ;  /* 0x00008005000075a7 */ /* 0x0022a400080011ff */
[----:B--2---:R-:W-:Y:S05]  /*9240*/  @!P0 NANOSLEEP.SYNCS 0x989680 ;  /* 0x009896800000895d */ /* 0x004fea0003900000 */
[----:B------:R-:W2:Y:S02]  /*9250*/  @!P0 SYNCS.PHASECHK.TRANS64 P0, [R0+URZ+0x80], R5 ;  /* 0x00008005000085a7 */ /* 0x000ea400080010ff */
[----:B--2---:R-:W-:Y:S05]  /*9260*/  @!P0 BRA `(.L_x_125) ;  /* 0xfffffffc00f08947 */ /* 0x004fea000383ffff */
[----:B------:R-:W-:Y:S05]  /*9270*/  BRA `(.L_x_124) ;  /* 0xffffffe000847947 */ /* 0x000fea000383ffff */
.L_x_133:
[----:B--2---:R2:W3:Y:S02]  /*9280*/  SYNCS.PHASECHK.TRANS64.TRYWAIT P0, [R2+URZ+0x80], R0 ;  /* 0x00008000020075a7 */ /* 0x0044e400080011ff */
[----:B---3--:R-:W-:Y:S05]  /*9290*/  @!P0 NANOSLEEP.SYNCS 0x989680 ;  /* 0x009896800000895d */ /* 0x008fea0003900000 */
[----:B------:R-:W3:Y:S02]  /*92a0*/  @!P0 SYNCS.PHASECHK.TRANS64 P0, [R2+URZ+0x80], R0 ;  /* 0x00008000020085a7 */ /* 0x000ee400080010ff */
[----:B---3--:R-:W-:Y:S05]  /*92b0*/  @!P0 BRA `(.L_x_133) ;  /* 0xfffffffc00f08947 */ /* 0x008fea000383ffff */
[----:B------:R-:W-:Y:S05]  /*92c0*/  BRA `(.L_x_132) ;  /* 0xffffffe800487947 */ /* 0x000fea000383ffff */
        .weak           $__internal_0_$__cuda_sm10x_tcgen05_guardrail_trap_col_being_dealloced_not_returned_by_alloc
        .type           $__internal_0_$__cuda_sm10x_tcgen05_guardrail_trap_col_being_dealloced_not_returned_by_alloc,@function
        .size           $__internal_0_$__cuda_sm10x_tcgen05_guardrail_trap_col_being_dealloced_not_returned_by_alloc,($__internal_1_$__cuda_sm10x_tcgen05_guardrail_trap_phase_invalid_during_alloc - $__internal_0_$__cuda_sm10x_tcgen05_guardrail_trap_col_being_dealloced_not_returned_by_alloc)
$__internal_0_$__cuda_sm10x_tcgen05_guardrail_trap_col_being_dealloced_not_returned_by_alloc:
[----:B------:R-:W-:Y:S05]  /*92d0*/  BPT.TRAP 0x1 ;  /* 0x000000040000795c */ /* 0x000fea0000300000 */
[----:B------:R-:W-:-:S04]  /*92e0*/  HFMA2 R3, -RZ, RZ, 0, 0 ;  /* 0x00000000ff037431 */ /* 0x000fc800000001ff */
[----:B------:R-:W-:Y:S05]  /*92f0*/  RET.REL.NODEC R2 `(_ZN7cutlass13device_kernelINS_4gemm6kernel13GemmUniversalIN4cute5tupleIJiiiiEEENS1_10collective13CollectiveMmaINS1_35MainloopSm100TmaUmmaWarpSpecializedILi8ELi2ELi4ENS5_IJNS4_1CILi2EEENSA_ILi1EEESC_EEEEENS5_IJNSA_ILi64EEENSA_ILi128EEENSA_ILi32EEEEEEfNS5_IJlSC_lEEEfSJ_NS4_8TiledMMAINS4_8MMA_AtomIJNS4_17SM100_MMA_TF32_SSINS_10tfloat32_tESN_fLi64ELi128ELNS4_4UMMA5MajorE0ELSP_0ELNSO_7ScaleInE0ELSQ_0EEEEEENS4_6LayoutINS5_IJSC_SC_SC_EEENS5_IJNSA_ILi0EEESV_SV_EEEEENS5_IJNS4_10UnderscoreESY_SY_EEEEENS4_13SM90_TMA_LOADENS4_14ComposedLayoutINS4_7SwizzleILi3ELi4ELi3EEENS4_18smem_ptr_flag_bitsILi32EEENST_INS5_IJNSA_ILi8EEESH_EEENS5_IJSH_SC_EEEEEEEvNS4_8identityENS4_23SM90_TMA_LOAD_MULTICASTES1B_vS1C_EENS_8epilogue10collective18CollectiveEpilogueINS1F_23Sm100TmaWarpSpecializedILi4ELi2ELi16ELb1ELb0EEEJSI_NS5_IJNST_ISF_SC_EENST_ISH_SC_EEEEEfSJ_fSJ_NS1F_6fusion15FusionCallbacksIS1J_NS1N_17LinearCombinationIffffLNS_15FloatRoundStyleE2EEESI_S1M_JEEENS4_5SM1004TMEM4LOAD26SM100_TMEM_LOAD_16dp128b8xES11_S1B_NS4_17SM75_U32x4_LDSM_NENS4_14SM90_TMA_STOREES1B_NS4_17SM90_U32x4_STSM_NENS4_39AutoVectorizingCopyWithAssumedAlignmentILi128EEEEEEvvEEEEvNT_6ParamsE) ;  /* 0xffffff6c02407950 */ /* 0x000fea0003c3ffff */
        .weak           $__internal_1_$__cuda_sm10x_tcgen05_guardrail_trap_phase_invalid_during_alloc
        .type           $__internal_1_$__cuda_sm10x_tcgen05_guardrail_trap_phase_invalid_during_alloc,@function
        .size           $__internal_1_$__cuda_sm10x_tcgen05_guardrail_trap_phase_invalid_during_alloc,($__internal_2_$__cuda_sm10x_tcgen05_guardrail_trap_unallocated_columns_being_dealloced - $__internal_1_$__cuda_sm10x_tcgen05_guardrail_trap_phase_invalid_during_alloc)
$__internal_1_$__cuda_sm10x_tcgen05_guardrail_trap_phase_invalid_during_alloc:
[----:B------:R-:W-:Y:S05]  /*9300*/  BPT.TRAP 0x1 ;  /* 0x000000040000795c */ /* 0x000fea0000300000 */
[----:B------:R-:W-:-:S04]  /*9310*/  MOV R5, 0x0 ;  /* 0x0000000000057802 */ /* 0x000fc80000000f00 */
[----:B------:R-:W-:Y:S05]  /*9320*/  RET.REL.NODEC R4 `(_ZN7cutlass13device_kernelINS_4gemm6kernel13GemmUniversalIN4cute5tupleIJiiiiEEENS1_10collective13CollectiveMmaINS1_35MainloopSm100TmaUmmaWarpSpecializedILi8ELi2ELi4ENS5_IJNS4_1CILi2EEENSA_ILi1EEESC_EEEEENS5_IJNSA_ILi64EEENSA_ILi128EEENSA_ILi32EEEEEEfNS5_IJlSC_lEEEfSJ_NS4_8TiledMMAINS4_8MMA_AtomIJNS4_17SM100_MMA_TF32_SSINS_10tfloat32_tESN_fLi64ELi128ELNS4_4UMMA5MajorE0ELSP_0ELNSO_7ScaleInE0ELSQ_0EEEEEENS4_6LayoutINS5_IJSC_SC_SC_EEENS5_IJNSA_ILi0EEESV_SV_EEEEENS5_IJNS4_10UnderscoreESY_SY_EEEEENS4_13SM90_TMA_LOADENS4_14ComposedLayoutINS4_7SwizzleILi3ELi4ELi3EEENS4_18smem_ptr_flag_bitsILi32EEENST_INS5_IJNSA_ILi8EEESH_EEENS5_IJSH_SC_EEEEEEEvNS4_8identityENS4_23SM90_TMA_LOAD_MULTICASTES1B_vS1C_EENS_8epilogue10collective18CollectiveEpilogueINS1F_23Sm100TmaWarpSpecializedILi4ELi2ELi16ELb1ELb0EEEJSI_NS5_IJNST_ISF_SC_EENST_ISH_SC_EEEEEfSJ_fSJ_NS1F_6fusion15FusionCallbacksIS1J_NS1N_17LinearCombinationIffffLNS_15FloatRoundStyleE2EEESI_S1M_JEEENS4_5SM1004TMEM4LOAD26SM100_TMEM_LOAD_16dp128b8xES11_S1B_NS4_17SM75_U32x4_LDSM_NENS4_14SM90_TMA_STOREES1B_NS4_17SM90_U32x4_STSM_NENS4_39AutoVectorizingCopyWithAssumedAlignmentILi128EEEEEEvvEEEEvNT_6ParamsE) ;  /* 0xffffff6c04347950 */ /* 0x000fea0003c3ffff */
        .weak           $__internal_2_$__cuda_sm10x_tcgen05_guardrail_trap_unallocated_columns_being_dealloced
        .type           $__internal_2_$__cuda_sm10x_tcgen05_guardrail_trap_unallocated_columns_being_dealloced,@function
        .size           $__internal_2_$__cuda_sm10x_tcgen05_guardrail_trap_unallocated_columns_being_dealloced,(.L_x_196 - $__internal_2_$__cuda_sm10x_tcgen05_guardrail_trap_unallocated_columns_being_dealloced)
$__internal_2_$__cuda_sm10x_tcgen05_guardrail_trap_unallocated_columns_being_dealloced:
[----:B------:R-:W-:Y:S05]  /*9330*/  BPT.TRAP 0x1 ;  /* 0x000000040000795c */ /* 0x000fea0000300000 */
[----:B------:R-:W-:-:S04]  /*9340*/  HFMA2 R3, -RZ, RZ, 0, 0 ;  /* 0x00000000ff037431 */ /* 0x000fc800000001ff */
[----:B------:R-:W-:Y:S05]  /*9350*/  RET.REL.NODEC R2 `(_ZN7cutlass13device_kernelINS_4gemm6kernel13GemmUniversalIN4cute5tupleIJiiiiEEENS1_10collective13CollectiveMmaINS1_35MainloopSm100TmaUmmaWarpSpecializedILi8ELi2ELi4ENS5_IJNS4_1CILi2EEENSA_ILi1EEESC_EEEEENS5_IJNSA_ILi64EEENSA_ILi128EEENSA_ILi32EEEEEEfNS5_IJlSC_lEEEfSJ_NS4_8TiledMMAINS4_8MMA_AtomIJNS4_17SM100_MMA_TF32_SSINS_10tfloat32_tESN_fLi64ELi128ELNS4_4UMMA5MajorE0ELSP_0ELNSO_7ScaleInE0ELSQ_0EEEEEENS4_6LayoutINS5_IJSC_SC_SC_EEENS5_IJNSA_ILi0EEESV_SV_EEEEENS5_IJNS4_10UnderscoreESY_SY_EEEEENS4_13SM90_TMA_LOADENS4_14ComposedLayoutINS4_7SwizzleILi3ELi4ELi3EEENS4_18smem_ptr_flag_bitsILi32EEENST_INS5_IJNSA_ILi8EEESH_EEENS5_IJSH_SC_EEEEEEEvNS4_8identityENS4_23SM90_TMA_LOAD_MULTICASTES1B_vS1C_EENS_8epilogue10collective18CollectiveEpilogueINS1F_23Sm100TmaWarpSpecializedILi4ELi2ELi16ELb1ELb0EEEJSI_NS5_IJNST_ISF_SC_EENST_ISH_SC_EEEEEfSJ_fSJ_NS1F_6fusion15FusionCallbacksIS1J_NS1N_17LinearCombinationIffffLNS_15FloatRoundStyleE2EEESI_S1M_JEEENS4_5SM1004TMEM4LOAD26SM100_TMEM_LOAD_16dp128b8xES11_S1B_NS4_17SM75_U32x4_LDSM_NENS4_14SM90_TMA_STOREES1B_NS4_17SM90_U32x4_STSM_NENS4_39AutoVectorizingCopyWithAssumedAlignmentILi128EEEEEEvvEEEEvNT_6ParamsE) ;  /* 0xffffff6c02287950 */ /* 0x000fea0003c3ffff */
.L_x_195:
[----:B------:R-:W-:-:S00]  /*9360*/  BRA `(.L_x_195) ;  /* 0xfffffffc00fc7947 */ /* 0x000fc0000383ffff */
[----:B------:R-:W-:-:S00]  /*9370*/  NOP ;  /* 0x0000000000007918 */ /* 0x000fc00000000000 */
        /* <DEDUP_REMOVED lines=8> */
.L_x_196:


//--------------------- .nv.global.init           --------------------------
	.section	.nv.global.init,"aw",@progbits
.nv.global.init:
	.type		$str$27,@object
	.size		$str$27,($str$28 - $str$27)
$str$27:
        /*0000*/ 	.byte	0x28, 0x61, 0x64, 0x64, 0x72, 0x65, 0x73, 0x73, 0x20, 0x26, 0x20, 0x6d, 0x61, 0x73, 0x6b, 0x29
        /*0010*/ 	.byte	0x20, 0x3d, 0x3d, 0x20, 0x30, 0x00
	.type		$str$28,@object
	.size		$str$28,($str$26 - $str$28)
$str$28:
        /*0016*/ 	.byte	0x2f, 0x74, 0x6d, 0x70, 0x2f, 0x63, 0x75, 0x74, 0x6c, 0x61, 0x73, 0x73, 0x5f, 0x73, 0x77, 0x65
        /*0026*/ 	.byte	0x65, 0x70, 0x5f, 0x73, 0x72, 0x63, 0x2f, 0x69, 0x6e, 0x63, 0x6c, 0x75, 0x64, 0x65, 0x2f, 0x63
        /*0036*/ 	.byte	0x75, 0x74, 0x65, 0x2f, 0x70, 0x6f, 0x69, 0x6e, 0x74, 0x65, 0x72, 0x5f, 0x66, 0x6c, 0x61, 0x67
        /*0046*/ 	.byte	0x67, 0x65, 0x64, 0x2e, 0x68, 0x70, 0x70, 0x00
	.type		$str$26,@object
	.size		$str$26,($str$25 - $str$26)
$str$26:
        /*004e*/ 	.byte	0x2f, 0x74, 0x6d, 0x70, 0x2f, 0x63, 0x75, 0x74, 0x6c, 0x61, 0x73, 0x73, 0x5f, 0x73, 0x77, 0x65
        /*005e*/ 	.byte	0x65, 0x70, 0x5f, 0x73, 0x72, 0x63, 0x2f, 0x69, 0x6e, 0x63, 0x6c, 0x75, 0x64, 0x65, 0x2f, 0x63
        /*006e*/ 	.byte	0x75, 0x74, 0x65, 0x2f, 0x61, 0x74, 0x6f, 0x6d, 0x2f, 0x63, 0x6f, 0x70, 0x79, 0x5f, 0x74, 0x72
        /*007e*/ 	.byte	0x61, 0x69, 0x74, 0x73, 0x5f, 0x73, 0x6d, 0x31, 0x30, 0x30, 0x2e, 0x68, 0x70, 0x70, 0x00
	.type		$str$25,@object
	.size		$str$25,(__unnamed_1 - $str$25)
$str$25:
        /*008d*/ 	.byte	0x28, 0x28, 0x75, 0x69, 0x6e, 0x74, 0x33, 0x32, 0x5f, 0x74, 0x28, 0x74, 0x68, 0x72, 0x65, 0x61
        /*009d*/ 	.byte	0x64, 0x49, 0x64, 0x78, 0x2e, 0x78, 0x29, 0x20, 0x2f, 0x20, 0x33, 0x32, 0x29, 0x20, 0x25, 0x20
        /*00ad*/ 	.byte	0x34, 0x29, 0x20, 0x3d, 0x3d, 0x20, 0x28, 0x28, 0x28, 0x74, 0x6d, 0x65, 0x6d, 0x5f, 0x61, 0x64
        /*00bd*/ 	.byte	0x64, 0x72, 0x20, 0x3e, 0x3e, 0x20, 0x31, 0x36, 0x29, 0x20, 0x2f, 0x20, 0x33, 0x32, 0x29, 0x20
        /*00cd*/ 	.byte	0x25, 0x20, 0x34, 0x29, 0x00
	.type		__unnamed_1,@object
	.size		__unnamed_1,(__unnamed_2 - __unnamed_1)
__unnamed_1:
        /*00d2*/ 	.byte	0x61, 0x75, 0x74, 0x6f, 0x20, 0x63, 0x75, 0x74, 0x65, 0x3a, 0x3a, 0x61, 0x73, 0x5f, 0x70, 0x6f
        /* <DEDUP_REMOVED lines=23> */
        /*0252*/ 	.byte	0x3c, 0x32, 0x30, 0x34, 0x38, 0x3e, 0x3e, 0x3e, 0x3e, 0x5d, 0x00
	.type		__unnamed_2,@object
	.size		__unnamed_2,(.L_2 - __unnamed_2)
__unnamed_2:
        /* <DEDUP_REMOVED lines=45> */
        /*052d*/ 	.byte	0x3e, 0x3e, 0x3e, 0x5d, 0x00
.L_2:


//--------------------- .nv.shared._ZN7cutlass13device_kernelINS_4gemm6kernel13GemmUniversalIN4cute5tupleIJiiiiEEENS1_10collective13CollectiveMmaINS1_35MainloopSm100TmaUmmaWarpSpecializedILi8ELi2ELi4ENS5_IJNS4_1CILi2EEENSA_ILi1EEESC_EEEEENS5_IJNSA_ILi64EEENSA_ILi128EEENSA_ILi32EEEEEEfNS5_IJlSC_lEEEfSJ_NS4_8TiledMMAINS4_8MMA_AtomIJNS4_17SM100_MMA_TF32_SSINS_10tfloat32_tESN_fLi64ELi128ELNS4_4UMMA5MajorE0ELSP_0ELNSO_7ScaleInE0ELSQ_0EEEEEENS4_6LayoutINS5_IJSC_SC_SC_EEENS5_IJNSA_ILi0EEESV_SV_EEEEENS5_IJNS4_10UnderscoreESY_SY_EEEEENS4_13SM90_TMA_LOADENS4_14ComposedLayoutINS4_7SwizzleILi3ELi4ELi3EEENS4_18smem_ptr_flag_bitsILi32EEENST_INS5_IJNSA_ILi8EEESH_EEENS5_IJSH_SC_EEEEEEEvNS4_8identityENS4_23SM90_TMA_LOAD_MULTICASTES1B_vS1C_EENS_8epilogue10collective18CollectiveEpilogueINS1F_23Sm100TmaWarpSpecializedILi4ELi2ELi16ELb1ELb0EEEJSI_NS5_IJNST_ISF_SC_EENST_ISH_SC_EEEEEfSJ_fSJ_NS1F_6fusion15FusionCallbacksIS1J_NS1N_17LinearCombinationIffffLNS_15FloatRoundStyleE2EEESI_S1M_JEEENS4_5SM1004TMEM4LOAD26SM100_TMEM_LOAD_16dp128b8xES11_S1B_NS4_17SM75_U32x4_LDSM_NENS4_14SM90_TMA_STOREES1B_NS4_17SM90_U32x4_STSM_NENS4_39AutoVectorizingCopyWithAssumedAlignmentILi128EEEEEEvvEEEEvNT_6ParamsE --------------------------
	.section	.nv.shared._ZN7cutlass13device_kernelINS_4gemm6kernel13GemmUniversalIN4cute5tupleIJiiiiEEENS1_10collective13CollectiveMmaINS1_35MainloopSm100TmaUmmaWarpSpecializedILi8ELi2ELi4ENS5_IJNS4_1CILi2EEENSA_ILi1EEESC_EEEEENS5_IJNSA_ILi64EEENSA_ILi128EEENSA_ILi32EEEEEEfNS5_IJlSC_lEEEfSJ_NS4_8TiledMMAINS4_8MMA_AtomIJNS4_17SM100_MMA_TF32_SSINS_10tfloat32_tESN_fLi64ELi128ELNS4_4UMMA5MajorE0ELSP_0ELNSO_7ScaleInE0ELSQ_0EEEEEENS4_6LayoutINS5_IJSC_SC_SC_EEENS5_IJNSA_ILi0EEESV_SV_EEEEENS5_IJNS4_10UnderscoreESY_SY_EEEEENS4_13SM90_TMA_LOADENS4_14ComposedLayoutINS4_7SwizzleILi3ELi4ELi3EEENS4_18smem_ptr_flag_bitsILi32EEENST_INS5_IJNSA_ILi8EEESH_EEENS5_IJSH_SC_EEEEEEEvNS4_8identityENS4_23SM90_TMA_LOAD_MULTICASTES1B_vS1C_EENS_8epilogue10collective18CollectiveEpilogueINS1F_23Sm100TmaWarpSpecializedILi4ELi2ELi16ELb1ELb0EEEJSI_NS5_IJNST_ISF_SC_EENST_ISH_SC_EEEEEfSJ_fSJ_NS1F_6fusion15FusionCallbacksIS1J_NS1N_17LinearCombinationIffffLNS_15FloatRoundStyleE2EEESI_S1M_JEEENS4_5SM1004TMEM4LOAD26SM100_TMEM_LOAD_16dp128b8xES11_S1B_NS4_17SM75_U32x4_LDSM_NENS4_14SM90_TMA_STOREES1B_NS4_17SM90_U32x4_STSM_NENS4_39AutoVectorizingCopyWithAssumedAlignmentILi128EEEEEEvvEEEEvNT_6ParamsE,"aw",@nobits
	.sectionflags	@""
	.align	16
	.zero		1024


//--------------------- .nv.shared.reserved.0     --------------------------
	.section	.nv.shared.reserved.0,"aw",@nobits
	.weak		__nv_reservedSMEM_offset_0_alias
	.size		__nv_reservedSMEM_offset_0_alias, 0, 64
	.other		__nv_reservedSMEM_offset_0_alias,@"STO_CUDA_RESERVED_SHARED STV_DEFAULT"
__nv_reservedSMEM_offset_0_alias:
	.zero		0
.nv.shared.reserved.0:
	.zero		64
	.weak		__nv_reservedSMEM_tcgen05_partition
	.type		__nv_reservedSMEM_tcgen05_partition,@object
	.size		__nv_reservedSMEM_tcgen05_partition,(.L_0 - __nv_reservedSMEM_tcgen05_partition)
__nv_reservedSMEM_tcgen05_partition:
	.zero		32
.L_0:


//--------------------- .nv.global                --------------------------
	.section	.nv.global,"aw",@nobits
.nv.global:
	.type		_ZN40_INTERNAL_763e7276_4_k_cu_81ce9d2f_289234cute1_E,@object
	.size		_ZN40_INTERNAL_763e7276_4_k_cu_81ce9d2f_289234cute1_E,(_ZN40_INTERNAL_763e7276_4_k_cu_81ce9d2f_289234cuda3std3__45__cpo6cbeginE - _ZN40_INTERNAL_763e7276_4_k_cu_81ce9d2f_289234cute1_E)
_ZN40_INTERNAL_763e7276_4_k_cu_81ce9d2f_289234cute1_E:
	.zero		1
	.type		_ZN40_INTERNAL_763e7276_4_k_cu_81ce9d2f_289234cuda3std3__45__cpo6cbeginE,@object
	.size		_ZN40_INTERNAL_763e7276_4_k_cu_81ce9d2f_289234cuda3std3__45__cpo6cbeginE,(_ZN40_INTERNAL_763e7276_4_k_cu_81ce9d2f_289234cuda3std3__48in_placeE - _ZN40_INTERNAL_763e7276_4_k_cu_81ce9d2f_289234cuda3std3__45__cpo6cbeginE)
_ZN40_INTERNAL_763e7276_4_k_cu_81ce9d2f_289234cuda3std3__45__cpo6cbeginE:
	.zero		1
	.type		_ZN40_INTERNAL_763e7276_4_k_cu_81ce9d2f_289234cuda3std3__48in_placeE,@object
	.size		_ZN40_INTERNAL_763e7276_4_k_cu_81ce9d2f_289234cuda3std3__48in_placeE,(_ZN40_INTERNAL_763e7276_4_k_cu_81ce9d2f_289234cuda3std6ranges3__45__cpo9iter_moveE - _ZN40_INTERNAL_763e7276_4_k_cu_81ce9d2f_289234cuda3std3__48in_placeE)
_ZN40_INTERNAL_763e7276_4_k_cu_81ce9d2f_289234cuda3std3__48in_placeE:
	.zero		1
	.type		_ZN40_INTERNAL_763e7276_4_k_cu_81ce9d2f_289234cuda3std6ranges3__45__cpo9iter_moveE,@object
	.size		_ZN40_INTERNAL_763e7276_4_k_cu_81ce9d2f_289234cuda3std6ranges3__45__cpo9iter_moveE,(_ZN40_INTERNAL_763e7276_4_k_cu_81ce9d2f_289234cuda3std3__45__cpo5beginE - _ZN40_INTERNAL_763e7276_4_k_cu_81ce9d2f_289234cuda3std6ranges3__45__cpo9iter_moveE)
_ZN40_INTERNAL_763e7276_4_k_cu_81ce9d2f_289234cuda3std6ranges3__45__cpo9iter_moveE:
	.zero		1
	.type		_ZN40_INTERNAL_763e7276_4_k_cu_81ce9d2f_289234cuda3std3__45__cpo5beginE,@object
	.size		_ZN40_INTERNAL_763e7276_4_k_cu_81ce9d2f_289234cuda3std3__45__cpo5beginE,(_ZN40_INTERNAL_763e7276_4_k_cu_81ce9d2f_289234cuda3std3__442_GLOBAL__N__763e7276_4_k_cu_81ce9d2f_289236ignoreE - _ZN40_INTERNAL_763e7276_4_k_cu_81ce9d2f_289234cuda3std3__45__cpo5beginE)
_ZN40_INTERNAL_763e7276_4_k_cu_81ce9d2f_289234cuda3std3__45__cpo5beginE:
	.zero		1
	.type		_ZN40_INTERNAL_763e7276_4_k_cu_81ce9d2f_289234cuda3std3__442_GLOBAL__N__763e7276_4_k_cu_81ce9d2f_289236ignoreE,@object
	.size		_ZN40_INTERNAL_763e7276_4_k_cu_81ce9d2f_289234cuda3std3__442_GLOBAL__N__763e7276_4_k_cu_81ce9d2f_289236ignoreE,(_ZN40_INTERNAL_763e7276_4_k_cu_81ce9d2f_289234cute7productE - _ZN40_INTERNAL_763e7276_4_k_cu_81ce9d2f_289234cuda3std3__442_GLOBAL__N__763e7276_4_k_cu_81ce9d2f_289236ignoreE)
_ZN40_INTERNAL_763e7276_4_k_cu_81ce9d2f_289234cuda3std3__442_GLOBAL__N__763e7276_4_k_cu_81ce9d2f_289236ignoreE:
	.zero		1
	.type		_ZN40_INTERNAL_763e7276_4_k_cu_81ce9d2f_289234cute7productE,@object
	.size		_ZN40_INTERNAL_763e7276_4_k_cu_81ce9d2f_289234cute7productE,(_ZN40_INTERNAL_763e7276_4_k_cu_81ce9d2f_289234cuda3std3__45__cpo3endE - _ZN40_INTERNAL_763e7276_4_k_cu_81ce9d2f_289234cute7productE)
_ZN40_INTERNAL_763e7276_4_k_cu_81ce9d2f_289234cute7productE:
	.zero		1
	.type		_ZN40_INTERNAL_763e7276_4_k_cu_81ce9d2f_289234cuda3std3__45__cpo3endE,@object
	.size		_ZN40_INTERNAL_763e7276_4_k_cu_81ce9d2f_289234cuda3std3__45__cpo3endE,(_ZN40_INTERNAL_763e7276_4_k_cu_81ce9d2f_289234cuda3std3__419piecewise_constructE - _ZN40_INTERNAL_763e7276_4_k_cu_81ce9d2f_289234cuda3std3__45__cpo3endE)
_ZN40_INTERNAL_763e7276_4_k_cu_81ce9d2f_289234cuda3std3__45__cpo3endE:
	.zero		1
	.type		_ZN40_INTERNAL_763e7276_4_k_cu_81ce9d2f_289234cuda3std3__419piecewise_constructE,@object
	.size		_ZN40_INTERNAL_763e7276_4_k_cu_81ce9d2f_289234cuda3std3__419piecewise_constructE,(_ZN40_INTERNAL_763e7276_4_k_cu_81ce9d2f_289234cuda3std3__45__cpo4cendE - _ZN40_INTERNAL_763e7276_4_k_cu_81ce9d2f_289234cuda3std3__419piecewise_constructE)
_ZN40_INTERNAL_763e7276_4_k_cu_81ce9d2f_289234cuda3std3__419piecewise_constructE:
	.zero		1
	.type		_ZN40_INTERNAL_763e7276_4_k_cu_81ce9d2f_289234cuda3std3__45__cpo4cendE,@object
	.size		_ZN40_INTERNAL_763e7276_4_k_cu_81ce9d2f_289234cuda3std3__45__cpo4cendE,(_ZN40_INTERNAL_763e7276_4_k_cu_81ce9d2f_289234cuda3std6ranges3__45__cpo4swapE - _ZN40_INTERNAL_763e7276_4_k_cu_81ce9d2f_289234cuda3std3__45__cpo4cendE)
_ZN40_INTERNAL_763e7276_4_k_cu_81ce9d2f_289234cuda3std3__45__cpo4cendE:
	.zero		1
	.type		_ZN40_INTERNAL_763e7276_4_k_cu_81ce9d2f_289234cuda3std6ranges3__45__cpo4swapE,@object
	.size		_ZN40_INTERNAL_763e7276_4_k_cu_81ce9d2f_289234cuda3std6ranges3__45__cpo4swapE,(.L_10 - _ZN40_INTERNAL_763e7276_4_k_cu_81ce9d2f_289234cuda3std6ranges3__45__cpo4swapE)
_ZN40_INTERNAL_763e7276_4_k_cu_81ce9d2f_289234cuda3std6ranges3__45__cpo4swapE:
	.zero		1
.L_10:


//--------------------- .nv.constant0._ZN7cutlass13device_kernelINS_4gemm6kernel13GemmUniversalIN4cute5tupleIJiiiiEEENS1_10collective13CollectiveMmaINS1_35MainloopSm100TmaUmmaWarpSpecializedILi8ELi2ELi4ENS5_IJNS4_1CILi2EEENSA_ILi1EEESC_EEEEENS5_IJNSA_ILi64EEENSA_ILi128EEENSA_ILi32EEEEEEfNS5_IJlSC_lEEEfSJ_NS4_8TiledMMAINS4_8MMA_AtomIJNS4_17SM100_MMA_TF32_SSINS_10tfloat32_tESN_fLi64ELi128ELNS4_4UMMA5MajorE0ELSP_0ELNSO_7ScaleInE0ELSQ_0EEEEEENS4_6LayoutINS5_IJSC_SC_SC_EEENS5_IJNSA_ILi0EEESV_SV_EEEEENS5_IJNS4_10UnderscoreESY_SY_EEEEENS4_13SM90_TMA_LOADENS4_14ComposedLayoutINS4_7SwizzleILi3ELi4ELi3EEENS4_18smem_ptr_flag_bitsILi32EEENST_INS5_IJNSA_ILi8EEESH_EEENS5_IJSH_SC_EEEEEEEvNS4_8identityENS4_23SM90_TMA_LOAD_MULTICASTES1B_vS1C_EENS_8epilogue10collective18CollectiveEpilogueINS1F_23Sm100TmaWarpSpecializedILi4ELi2ELi16ELb1ELb0EEEJSI_NS5_IJNST_ISF_SC_EENST_ISH_SC_EEEEEfSJ_fSJ_NS1F_6fusion15FusionCallbacksIS1J_NS1N_17LinearCombinationIffffLNS_15FloatRoundStyleE2EEESI_S1M_JEEENS4_5SM1004TMEM4LOAD26SM100_TMEM_LOAD_16dp128b8xES11_S1B_NS4_17SM75_U32x4_LDSM_NENS4_14SM90_TMA_STOREES1B_NS4_17SM90_U32x4_STSM_NENS4_39AutoVectorizingCopyWithAssumedAlignmentILi128EEEEEEvvEEEEvNT_6ParamsE --------------------------
	.section	.nv.constant0._ZN7cutlass13device_kernelINS_4gemm6kernel13GemmUniversalIN4cute5tupleIJiiiiEEENS1_10collective13CollectiveMmaINS1_35MainloopSm100TmaUmmaWarpSpecializedILi8ELi2ELi4ENS5_IJNS4_1CILi2EEENSA_ILi1EEESC_EEEEENS5_IJNSA_ILi64EEENSA_ILi128EEENSA_ILi32EEEEEEfNS5_IJlSC_lEEEfSJ_NS4_8TiledMMAINS4_8MMA_AtomIJNS4_17SM100_MMA_TF32_SSINS_10tfloat32_tESN_fLi64ELi128ELNS4_4UMMA5MajorE0ELSP_0ELNSO_7ScaleInE0ELSQ_0EEEEEENS4_6LayoutINS5_IJSC_SC_SC_EEENS5_IJNSA_ILi0EEESV_SV_EEEEENS5_IJNS4_10UnderscoreESY_SY_EEEEENS4_13SM90_TMA_LOADENS4_14ComposedLayoutINS4_7SwizzleILi3ELi4ELi3EEENS4_18smem_ptr_flag_bitsILi32EEENST_INS5_IJNSA_ILi8EEESH_EEENS5_IJSH_SC_EEEEEEEvNS4_8identityENS4_23SM90_TMA_LOAD_MULTICASTES1B_vS1C_EENS_8epilogue10collective18CollectiveEpilogueINS1F_23Sm100TmaWarpSpecializedILi4ELi2ELi16ELb1ELb0EEEJSI_NS5_IJNST_ISF_SC_EENST_ISH_SC_EEEEEfSJ_fSJ_NS1F_6fusion15FusionCallbacksIS1J_NS1N_17LinearCombinationIffffLNS_15FloatRoundStyleE2EEESI_S1M_JEEENS4_5SM1004TMEM4LOAD26SM100_TMEM_LOAD_16dp128b8xES11_S1B_NS4_17SM75_U32x4_LDSM_NENS4_14SM90_TMA_STOREES1B_NS4_17SM90_U32x4_STSM_NENS4_39AutoVectorizingCopyWithAssumedAlignmentILi128EEEEEEvvEEEEvNT_6ParamsE,"a",@progbits
	.sectionflags	@""
	.align	4
.nv.constant0._ZN7cutlass13device_kernelINS_4gemm6kernel13GemmUniversalIN4cute5tupleIJiiiiEEENS1_10collective13CollectiveMmaINS1_35MainloopSm100TmaUmmaWarpSpecializedILi8ELi2ELi4ENS5_IJNS4_1CILi2EEENSA_ILi1EEESC_EEEEENS5_IJNSA_ILi64EEENSA_ILi128EEENSA_ILi32EEEEEEfNS5_IJlSC_lEEEfSJ_NS4_8TiledMMAINS4_8MMA_AtomIJNS4_17SM100_MMA_TF32_SSINS_10tfloat32_tESN_fLi64ELi128ELNS4_4UMMA5MajorE0ELSP_0ELNSO_7ScaleInE0ELSQ_0EEEEEENS4_6LayoutINS5_IJSC_SC_SC_EEENS5_IJNSA_ILi0EEESV_SV_EEEEENS5_IJNS4_10UnderscoreESY_SY_EEEEENS4_13SM90_TMA_LOADENS4_14ComposedLayoutINS4_7SwizzleILi3ELi4ELi3EEENS4_18smem_ptr_flag_bitsILi32EEENST_INS5_IJNSA_ILi8EEESH_EEENS5_IJSH_SC_EEEEEEEvNS4_8identityENS4_23SM90_TMA_LOAD_MULTICASTES1B_vS1C_EENS_8epilogue10collective18CollectiveEpilogueINS1F_23Sm100TmaWarpSpecializedILi4ELi2ELi16ELb1ELb0EEEJSI_NS5_IJNST_ISF_SC_EENST_ISH_SC_EEEEEfSJ_fSJ_NS1F_6fusion15FusionCallbacksIS1J_NS1N_17LinearCombinationIffffLNS_15FloatRoundStyleE2EEESI_S1M_JEEENS4_5SM1004TMEM4LOAD26SM100_TMEM_LOAD_16dp128b8xES11_S1B_NS4_17SM75_U32x4_LDSM_NENS4_14SM90_TMA_STOREES1B_NS4_17SM90_U32x4_STSM_NENS4_39AutoVectorizingCopyWithAssumedAlignmentILi128EEEEEEvvEEEEvNT_6ParamsE:
	.zero		2944


//--------------------- SYMBOLS --------------------------

	.type		.nv.reservedSmem.offset0,@object
	.size		.nv.reservedSmem.offset0,0x4
	.type		.nv.reservedSmem.cap,@object
	.size		.nv.reservedSmem.cap,0x4
	.type		__assertfail,@function
